//
// Generated by NVIDIA NVVM Compiler
//
// Compiler Build ID: CL-36424714
// Cuda compilation tools, release 13.0, V13.0.88
// Based on NVVM 20.0.0
//

.version 9.0
.target sm_100
.address_size 64

	// .globl	_Z22inverseImageNoStridingPh

.visible .entry _Z22inverseImageNoStridingPh(
	.param .u64 .ptr .align 1 _Z22inverseImageNoStridingPh_param_0
)
{
	.reg .b16 	%rs<3>;
	.reg .b32 	%r<5>;
	.reg .b64 	%rd<5>;

	ld.param.u64 	%rd1, [_Z22inverseImageNoStridingPh_param_0];
	cvta.to.global.u64 	%rd2, %rd1;
	mov.u32 	%r1, %ctaid.x;
	mov.u32 	%r2, %ntid.x;
	mov.u32 	%r3, %tid.x;
	mad.lo.s32 	%r4, %r1, %r2, %r3;
	cvt.s64.s32 	%rd3, %r4;
	add.s64 	%rd4, %rd2, %rd3;
	ld.global.u8 	%rs1, [%rd4];
	not.b16 	%rs2, %rs1;
	st.global.u8 	[%rd4], %rs2;
	ret;

}
	// .globl	_Z20inverseImageStridingPhi
.visible .entry _Z20inverseImageStridingPhi(
	.param .u64 .ptr .align 1 _Z20inverseImageStridingPhi_param_0,
	.param .u32 _Z20inverseImageStridingPhi_param_1
)
{
	.reg .pred 	%p<12>;
	.reg .b16 	%rs<13>;
	.reg .b32 	%r<43>;
	.reg .b32 	%f<5>;
	.reg .b64 	%rd<15>;

	ld.param.u64 	%rd2, [_Z20inverseImageStridingPhi_param_0];
	ld.param.u32 	%r29, [_Z20inverseImageStridingPhi_param_1];
	cvta.to.global.u64 	%rd1, %rd2;
	mov.u32 	%r30, %ctaid.x;
	mov.u32 	%r31, %ntid.x;
	mul.lo.s32 	%r1, %r30, %r31;
	mov.u32 	%r2, %tid.x;
	add.s32 	%r3, %r1, %r2;
	setp.gt.s32 	%p1, %r29, 1987391;
	@%p1 bra 	$L__BB1_19;
	cvt.rn.f32.s32 	%f1, %r29;
	mov.f32 	%f2, 0f49F29A00;
	div.rn.f32 	%f3, %f2, %f1;
	cvt.rpi.f32.f32 	%f4, %f3;
	cvt.rzi.s32.f32 	%r4, %f4;
	setp.lt.s32 	%p2, %r4, 1;
	@%p2 bra 	$L__BB1_18;
	and.b32  	%r5, %r4, 3;
	setp.lt.u32 	%p3, %r4, 4;
	mov.b32 	%r40, 0;
	@%p3 bra 	$L__BB1_13;
	and.b32  	%r40, %r4, 2147483644;
	neg.s32 	%r39, %r40;
	add.s32 	%r33, %r2, %r29;
	add.s32 	%r38, %r33, %r1;
	shl.b32 	%r9, %r29, 2;
	shl.b32 	%r34, %r29, 1;
	add.s32 	%r37, %r3, %r34;
	mad.lo.s32 	%r36, %r29, 3, %r3;
	mov.u32 	%r35, %r3;
$L__BB1_4:
	setp.gt.s32 	%p4, %r35, 1987391;
	@%p4 bra 	$L__BB1_6;
	cvt.s64.s32 	%rd5, %r35;
	add.s64 	%rd6, %rd1, %rd5;
	ld.global.u8 	%rs3, [%rd6];
	not.b16 	%rs4, %rs3;
	st.global.u8 	[%rd6], %rs4;
$L__BB1_6:
	setp.gt.s32 	%p5, %r38, 1987391;
	@%p5 bra 	$L__BB1_8;
	cvt.s64.s32 	%rd7, %r38;
	add.s64 	%rd8, %rd1, %rd7;
	ld.global.u8 	%rs5, [%rd8];
	not.b16 	%rs6, %rs5;
	st.global.u8 	[%rd8], %rs6;
$L__BB1_8:
	setp.gt.s32 	%p6, %r37, 1987391;
	@%p6 bra 	$L__BB1_10;
	cvt.s64.s32 	%rd9, %r37;
	add.s64 	%rd10, %rd1, %rd9;
	ld.global.u8 	%rs7, [%rd10];
	not.b16 	%rs8, %rs7;
	st.global.u8 	[%rd10], %rs8;
$L__BB1_10:
	setp.gt.s32 	%p7, %r36, 1987391;
	@%p7 bra 	$L__BB1_12;
	cvt.s64.s32 	%rd11, %r36;
	add.s64 	%rd12, %rd1, %rd11;
	ld.global.u8 	%rs9, [%rd12];
	not.b16 	%rs10, %rs9;
	st.global.u8 	[%rd12], %rs10;
$L__BB1_12:
	add.s32 	%r39, %r39, 4;
	add.s32 	%r38, %r38, %r9;
	add.s32 	%r37, %r37, %r9;
	add.s32 	%r36, %r36, %r9;
	add.s32 	%r35, %r35, %r9;
	setp.eq.s32 	%p8, %r39, 0;
	@%p8 bra 	$L__BB1_13;
	bra.uni 	$L__BB1_4;
$L__BB1_13:
	setp.eq.s32 	%p9, %r5, 0;
	@%p9 bra 	$L__BB1_18;
	mad.lo.s32 	%r42, %r40, %r29, %r3;
	neg.s32 	%r41, %r5;
$L__BB1_15:
	.pragma "nounroll";
	setp.gt.s32 	%p10, %r42, 1987391;
	@%p10 bra 	$L__BB1_17;
	cvt.s64.s32 	%rd13, %r42;
	add.s64 	%rd14, %rd1, %rd13;
	ld.global.u8 	%rs11, [%rd14];
	not.b16 	%rs12, %rs11;
	st.global.u8 	[%rd14], %rs12;
$L__BB1_17:
	add.s32 	%r42, %r42, %r29;
	add.s32 	%r41, %r41, 1;
	setp.ne.s32 	%p11, %r41, 0;
	@%p11 bra 	$L__BB1_15;
$L__BB1_18:
	ret;
$L__BB1_19:
	cvt.s64.s32 	%rd3, %r3;
	add.s64 	%rd4, %rd1, %rd3;
	ld.global.u8 	%rs1, [%rd4];
	not.b16 	%rs2, %rs1;
	st.global.u8 	[%rd4], %rs2;
	bra.uni 	$L__BB1_18;

}
	// .globl	_Z18inverseImageColorsPhi
.visible .entry _Z18inverseImageColorsPhi(
	.param .u64 .ptr .align 1 _Z18inverseImageColorsPhi_param_0,
	.param .u32 _Z18inverseImageColorsPhi_param_1
)
{
	.reg .pred 	%p<17>;
	.reg .b16 	%rs<43>;
	.reg .b32 	%r<43>;
	.reg .b32 	%f<5>;
	.reg .b64 	%rd<25>;

	ld.param.u64 	%rd2, [_Z18inverseImageColorsPhi_param_0];
	ld.param.u32 	%r29, [_Z18inverseImageColorsPhi_param_1];
	cvta.to.global.u64 	%rd1, %rd2;
	mov.u32 	%r30, %ctaid.x;
	mov.u32 	%r31, %ntid.x;
	mul.lo.s32 	%r1, %r30, %r31;
	mov.u32 	%r2, %tid.x;
	add.s32 	%r3, %r1, %r2;
	setp.gt.s32 	%p1, %r29, 1987391;
	@%p1 bra 	$L__BB2_29;
	cvt.rn.f32.s32 	%f1, %r29;
	mov.f32 	%f2, 0f49F29A00;
	div.rn.f32 	%f3, %f2, %f1;
	cvt.rpi.f32.f32 	%f4, %f3;
	cvt.rzi.s32.f32 	%r4, %f4;
	setp.lt.s32 	%p2, %r4, 1;
	@%p2 bra 	$L__BB2_28;
	and.b32  	%r5, %r4, 3;
	setp.lt.u32 	%p3, %r4, 4;
	mov.b32 	%r40, 0;
	@%p3 bra 	$L__BB2_21;
	and.b32  	%r40, %r4, 2147483644;
	neg.s32 	%r39, %r40;
	add.s32 	%r33, %r2, %r29;
	add.s32 	%r38, %r33, %r1;
	shl.b32 	%r9, %r29, 2;
	shl.b32 	%r34, %r29, 1;
	add.s32 	%r37, %r3, %r34;
	mad.lo.s32 	%r36, %r29, 3, %r3;
	mov.u32 	%r35, %r3;
$L__BB2_4:
	setp.gt.s32 	%p4, %r35, 1987391;
	@%p4 bra 	$L__BB2_8;
	setp.gt.s32 	%p5, %r35, 662463;
	@%p5 bra 	$L__BB2_7;
	cvt.s64.s32 	%rd7, %r35;
	add.s64 	%rd8, %rd1, %rd7;
	ld.global.u8 	%rs5, [%rd8];
	mul.lo.s16 	%rs6, %rs5, 41;
	shr.u16 	%rs7, %rs6, 10;
	mul.lo.s16 	%rs8, %rs7, 25;
	sub.s16 	%rs9, %rs5, %rs8;
	mul.lo.s16 	%rs10, %rs9, 10;
	st.global.u8 	[%rd8], %rs10;
	bra.uni 	$L__BB2_8;
$L__BB2_7:
	cvt.u64.u32 	%rd5, %r35;
	add.s64 	%rd6, %rd1, %rd5;
	ld.global.u8 	%rs3, [%rd6];
	not.b16 	%rs4, %rs3;
	st.global.u8 	[%rd6], %rs4;
$L__BB2_8:
	setp.gt.s32 	%p6, %r38, 1987391;
	@%p6 bra 	$L__BB2_12;
	setp.lt.s32 	%p7, %r38, 662464;
	@%p7 bra 	$L__BB2_11;
	cvt.u64.u32 	%rd9, %r38;
	add.s64 	%rd10, %rd1, %rd9;
	ld.global.u8 	%rs11, [%rd10];
	not.b16 	%rs12, %rs11;
	st.global.u8 	[%rd10], %rs12;
	bra.uni 	$L__BB2_12;
$L__BB2_11:
	cvt.s64.s32 	%rd11, %r38;
	add.s64 	%rd12, %rd1, %rd11;
	ld.global.u8 	%rs13, [%rd12];
	mul.lo.s16 	%rs14, %rs13, 41;
	shr.u16 	%rs15, %rs14, 10;
	mul.lo.s16 	%rs16, %rs15, 25;
	sub.s16 	%rs17, %rs13, %rs16;
	mul.lo.s16 	%rs18, %rs17, 10;
	st.global.u8 	[%rd12], %rs18;
$L__BB2_12:
	setp.gt.s32 	%p8, %r37, 1987391;
	@%p8 bra 	$L__BB2_16;
	setp.lt.s32 	%p9, %r37, 662464;
	@%p9 bra 	$L__BB2_15;
	cvt.u64.u32 	%rd13, %r37;
	add.s64 	%rd14, %rd1, %rd13;
	ld.global.u8 	%rs19, [%rd14];
	not.b16 	%rs20, %rs19;
	st.global.u8 	[%rd14], %rs20;
	bra.uni 	$L__BB2_16;
$L__BB2_15:
	cvt.s64.s32 	%rd15, %r37;
	add.s64 	%rd16, %rd1, %rd15;
	ld.global.u8 	%rs21, [%rd16];
	mul.lo.s16 	%rs22, %rs21, 41;
	shr.u16 	%rs23, %rs22, 10;
	mul.lo.s16 	%rs24, %rs23, 25;
	sub.s16 	%rs25, %rs21, %rs24;
	mul.lo.s16 	%rs26, %rs25, 10;
	st.global.u8 	[%rd16], %rs26;
$L__BB2_16:
	setp.gt.s32 	%p10, %r36, 1987391;
	@%p10 bra 	$L__BB2_20;
	setp.lt.s32 	%p11, %r36, 662464;
	@%p11 bra 	$L__BB2_19;
	cvt.u64.u32 	%rd17, %r36;
	add.s64 	%rd18, %rd1, %rd17;
	ld.global.u8 	%rs27, [%rd18];
	not.b16 	%rs28, %rs27;
	st.global.u8 	[%rd18], %rs28;
	bra.uni 	$L__BB2_20;
$L__BB2_19:
	cvt.s64.s32 	%rd19, %r36;
	add.s64 	%rd20, %rd1, %rd19;
	ld.global.u8 	%rs29, [%rd20];
	mul.lo.s16 	%rs30, %rs29, 41;
	shr.u16 	%rs31, %rs30, 10;
	mul.lo.s16 	%rs32, %rs31, 25;
	sub.s16 	%rs33, %rs29, %rs32;
	mul.lo.s16 	%rs34, %rs33, 10;
	st.global.u8 	[%rd20], %rs34;
$L__BB2_20:
	add.s32 	%r39, %r39, 4;
	add.s32 	%r38, %r38, %r9;
	add.s32 	%r37, %r37, %r9;
	add.s32 	%r36, %r36, %r9;
	add.s32 	%r35, %r35, %r9;
	setp.eq.s32 	%p12, %r39, 0;
	@%p12 bra 	$L__BB2_21;
	bra.uni 	$L__BB2_4;
$L__BB2_21:
	setp.eq.s32 	%p13, %r5, 0;
	@%p13 bra 	$L__BB2_28;
	mad.lo.s32 	%r42, %r40, %r29, %r3;
	neg.s32 	%r41, %r5;
$L__BB2_23:
	.pragma "nounroll";
	setp.gt.s32 	%p14, %r42, 1987391;
	@%p14 bra 	$L__BB2_27;
	setp.lt.s32 	%p15, %r42, 662464;
	@%p15 bra 	$L__BB2_26;
	cvt.u64.u32 	%rd21, %r42;
	add.s64 	%rd22, %rd1, %rd21;
	ld.global.u8 	%rs35, [%rd22];
	not.b16 	%rs36, %rs35;
	st.global.u8 	[%rd22], %rs36;
	bra.uni 	$L__BB2_27;
$L__BB2_26:
	cvt.s64.s32 	%rd23, %r42;
	add.s64 	%rd24, %rd1, %rd23;
	ld.global.u8 	%rs37, [%rd24];
	mul.lo.s16 	%rs38, %rs37, 41;
	shr.u16 	%rs39, %rs38, 10;
	mul.lo.s16 	%rs40, %rs39, 25;
	sub.s16 	%rs41, %rs37, %rs40;
	mul.lo.s16 	%rs42, %rs41, 10;
	st.global.u8 	[%rd24], %rs42;
$L__BB2_27:
	add.s32 	%r42, %r42, %r29;
	add.s32 	%r41, %r41, 1;
	setp.ne.s32 	%p16, %r41, 0;
	@%p16 bra 	$L__BB2_23;
$L__BB2_28:
	ret;
$L__BB2_29:
	cvt.s64.s32 	%rd3, %r3;
	add.s64 	%rd4, %rd1, %rd3;
	ld.global.u8 	%rs1, [%rd4];
	not.b16 	%rs2, %rs1;
	st.global.u8 	[%rd4], %rs2;
	bra.uni 	$L__BB2_28;

}
	// .globl	_Z22inverseImageRComponentPhi
.visible .entry _Z22inverseImageRComponentPhi(
	.param .u64 .ptr .align 1 _Z22inverseImageRComponentPhi_param_0,
	.param .u32 _Z22inverseImageRComponentPhi_param_1
)
{
	.reg .pred 	%p<17>;
	.reg .b16 	%rs<43>;
	.reg .b32 	%r<48>;
	.reg .b32 	%f<5>;
	.reg .b64 	%rd<25>;

	ld.param.u64 	%rd2, [_Z22inverseImageRComponentPhi_param_0];
	ld.param.u32 	%r29, [_Z22inverseImageRComponentPhi_param_1];
	cvta.to.global.u64 	%rd1, %rd2;
	mov.u32 	%r30, %ctaid.x;
	mov.u32 	%r31, %ntid.x;
	mul.lo.s32 	%r1, %r30, %r31;
	mov.u32 	%r2, %tid.x;
	add.s32 	%r3, %r1, %r2;
	setp.gt.s32 	%p1, %r29, 1987391;
	@%p1 bra 	$L__BB3_29;
	cvt.rn.f32.s32 	%f1, %r29;
	mov.f32 	%f2, 0f49F29A00;
	div.rn.f32 	%f3, %f2, %f1;
	cvt.rpi.f32.f32 	%f4, %f3;
	cvt.rzi.s32.f32 	%r4, %f4;
	setp.lt.s32 	%p2, %r4, 1;
	@%p2 bra 	$L__BB3_28;
	and.b32  	%r5, %r4, 3;
	setp.lt.u32 	%p3, %r4, 4;
	mov.b32 	%r45, 0;
	@%p3 bra 	$L__BB3_21;
	and.b32  	%r45, %r4, 2147483644;
	neg.s32 	%r44, %r45;
	add.s32 	%r33, %r2, %r29;
	add.s32 	%r43, %r33, %r1;
	shl.b32 	%r9, %r29, 2;
	shl.b32 	%r34, %r29, 1;
	add.s32 	%r42, %r3, %r34;
	mad.lo.s32 	%r41, %r29, 3, %r3;
	mov.u32 	%r40, %r3;
$L__BB3_4:
	setp.gt.s32 	%p4, %r40, 1987391;
	@%p4 bra 	$L__BB3_8;
	mad.lo.s32 	%r35, %r40, -1431655765, 715827882;
	setp.gt.u32 	%p5, %r35, 1431655764;
	@%p5 bra 	$L__BB3_7;
	cvt.s64.s32 	%rd7, %r40;
	add.s64 	%rd8, %rd1, %rd7;
	ld.global.u8 	%rs5, [%rd8];
	mul.lo.s16 	%rs6, %rs5, 41;
	shr.u16 	%rs7, %rs6, 10;
	mul.lo.s16 	%rs8, %rs7, 25;
	sub.s16 	%rs9, %rs5, %rs8;
	mul.lo.s16 	%rs10, %rs9, 10;
	st.global.u8 	[%rd8], %rs10;
	bra.uni 	$L__BB3_8;
$L__BB3_7:
	cvt.s64.s32 	%rd5, %r40;
	add.s64 	%rd6, %rd1, %rd5;
	ld.global.u8 	%rs3, [%rd6];
	not.b16 	%rs4, %rs3;
	st.global.u8 	[%rd6], %rs4;
$L__BB3_8:
	setp.gt.s32 	%p6, %r43, 1987391;
	@%p6 bra 	$L__BB3_12;
	mad.lo.s32 	%r36, %r43, -1431655765, 715827882;
	setp.lt.u32 	%p7, %r36, 1431655765;
	@%p7 bra 	$L__BB3_11;
	cvt.s64.s32 	%rd9, %r43;
	add.s64 	%rd10, %rd1, %rd9;
	ld.global.u8 	%rs11, [%rd10];
	not.b16 	%rs12, %rs11;
	st.global.u8 	[%rd10], %rs12;
	bra.uni 	$L__BB3_12;
$L__BB3_11:
	cvt.s64.s32 	%rd11, %r43;
	add.s64 	%rd12, %rd1, %rd11;
	ld.global.u8 	%rs13, [%rd12];
	mul.lo.s16 	%rs14, %rs13, 41;
	shr.u16 	%rs15, %rs14, 10;
	mul.lo.s16 	%rs16, %rs15, 25;
	sub.s16 	%rs17, %rs13, %rs16;
	mul.lo.s16 	%rs18, %rs17, 10;
	st.global.u8 	[%rd12], %rs18;
$L__BB3_12:
	setp.gt.s32 	%p8, %r42, 1987391;
	@%p8 bra 	$L__BB3_16;
	mad.lo.s32 	%r37, %r42, -1431655765, 715827882;
	setp.lt.u32 	%p9, %r37, 1431655765;
	@%p9 bra 	$L__BB3_15;
	cvt.s64.s32 	%rd13, %r42;
	add.s64 	%rd14, %rd1, %rd13;
	ld.global.u8 	%rs19, [%rd14];
	not.b16 	%rs20, %rs19;
	st.global.u8 	[%rd14], %rs20;
	bra.uni 	$L__BB3_16;
$L__BB3_15:
	cvt.s64.s32 	%rd15, %r42;
	add.s64 	%rd16, %rd1, %rd15;
	ld.global.u8 	%rs21, [%rd16];
	mul.lo.s16 	%rs22, %rs21, 41;
	shr.u16 	%rs23, %rs22, 10;
	mul.lo.s16 	%rs24, %rs23, 25;
	sub.s16 	%rs25, %rs21, %rs24;
	mul.lo.s16 	%rs26, %rs25, 10;
	st.global.u8 	[%rd16], %rs26;
$L__BB3_16:
	setp.gt.s32 	%p10, %r41, 1987391;
	@%p10 bra 	$L__BB3_20;
	mad.lo.s32 	%r38, %r41, -1431655765, 715827882;
	setp.lt.u32 	%p11, %r38, 1431655765;
	@%p11 bra 	$L__BB3_19;
	cvt.s64.s32 	%rd17, %r41;
	add.s64 	%rd18, %rd1, %rd17;
	ld.global.u8 	%rs27, [%rd18];
	not.b16 	%rs28, %rs27;
	st.global.u8 	[%rd18], %rs28;
	bra.uni 	$L__BB3_20;
$L__BB3_19:
	cvt.s64.s32 	%rd19, %r41;
	add.s64 	%rd20, %rd1, %rd19;
	ld.global.u8 	%rs29, [%rd20];
	mul.lo.s16 	%rs30, %rs29, 41;
	shr.u16 	%rs31, %rs30, 10;
	mul.lo.s16 	%rs32, %rs31, 25;
	sub.s16 	%rs33, %rs29, %rs32;
	mul.lo.s16 	%rs34, %rs33, 10;
	st.global.u8 	[%rd20], %rs34;
$L__BB3_20:
	add.s32 	%r44, %r44, 4;
	add.s32 	%r43, %r43, %r9;
	add.s32 	%r42, %r42, %r9;
	add.s32 	%r41, %r41, %r9;
	add.s32 	%r40, %r40, %r9;
	setp.eq.s32 	%p12, %r44, 0;
	@%p12 bra 	$L__BB3_21;
	bra.uni 	$L__BB3_4;
$L__BB3_21:
	setp.eq.s32 	%p13, %r5, 0;
	@%p13 bra 	$L__BB3_28;
	mad.lo.s32 	%r47, %r45, %r29, %r3;
	neg.s32 	%r46, %r5;
$L__BB3_23:
	.pragma "nounroll";
	setp.gt.s32 	%p14, %r47, 1987391;
	@%p14 bra 	$L__BB3_27;
	mad.lo.s32 	%r39, %r47, -1431655765, 715827882;
	setp.lt.u32 	%p15, %r39, 1431655765;
	@%p15 bra 	$L__BB3_26;
	cvt.s64.s32 	%rd21, %r47;
	add.s64 	%rd22, %rd1, %rd21;
	ld.global.u8 	%rs35, [%rd22];
	not.b16 	%rs36, %rs35;
	st.global.u8 	[%rd22], %rs36;
	bra.uni 	$L__BB3_27;
$L__BB3_26:
	cvt.s64.s32 	%rd23, %r47;
	add.s64 	%rd24, %rd1, %rd23;
	ld.global.u8 	%rs37, [%rd24];
	mul.lo.s16 	%rs38, %rs37, 41;
	shr.u16 	%rs39, %rs38, 10;
	mul.lo.s16 	%rs40, %rs39, 25;
	sub.s16 	%rs41, %rs37, %rs40;
	mul.lo.s16 	%rs42, %rs41, 10;
	st.global.u8 	[%rd24], %rs42;
$L__BB3_27:
	add.s32 	%r47, %r47, %r29;
	add.s32 	%r46, %r46, 1;
	setp.ne.s32 	%p16, %r46, 0;
	@%p16 bra 	$L__BB3_23;
$L__BB3_28:
	ret;
$L__BB3_29:
	cvt.s64.s32 	%rd3, %r3;
	add.s64 	%rd4, %rd1, %rd3;
	ld.global.u8 	%rs1, [%rd4];
	not.b16 	%rs2, %rs1;
	st.global.u8 	[%rd4], %rs2;
	bra.uni 	$L__BB3_28;

}


// ===== COMPILED SASS (sm_100) =====

	.target	sm_100

	.elftype	@"ET_EXEC"


//--------------------- .note.nv.tkinfo           --------------------------
	.section	.note.nv.tkinfo,"",@"SHT_NOTE"
	.sectionflags	@"SHF_NOTE_NV_TKINFO"
	.tkinfo
        /*0018*/ 	.word	0x00000002
        /*0030*/ 	.string	""
        /*0030*/ 	.string	"ptxas"
        /*0030*/ 	.string	"Cuda compilation tools, release 13.0, V13.0.88"
        /*0030*/ 	.string	"Build cuda_13.0.r13.0/compiler.36424714_0"
        /*0030*/ 	.string	"-arch sm_100 -m 64 "



//--------------------- .note.nv.cuinfo           --------------------------
	.section	.note.nv.cuinfo,"",@"SHT_NOTE"
	.sectionflags	@"SHF_NOTE_NV_CUINFO"
        /*0018*/ 	.short	0x0002
        /*001a*/ 	.short	0x0064
        /*001c*/ 	.short	0x0082
	.zero		2


//--------------------- .nv.info                  --------------------------
	.section	.nv.info,"",@"SHT_CUDA_INFO"
	.align	4


	//----- nvinfo : EIATTR_REGCOUNT
	.align		4
        /*0000*/ 	.byte	0x04, 0x2f
        /*0002*/ 	.short	(.L_1 - .L_0)
	.align		4
.L_0:
        /*0004*/ 	.word	index@(_Z22inverseImageNoStridingPh)
        /*0008*/ 	.word	0x00000008


	//----- nvinfo : EIATTR_FRAME_SIZE
	.align		4
.L_1:
        /*000c*/ 	.byte	0x04, 0x11
        /*000e*/ 	.short	(.L_3 - .L_2)
	.align		4
.L_2:
        /*0010*/ 	.word	index@(_Z22inverseImageNoStridingPh)
        /*0014*/ 	.word	0x00000000


	//----- nvinfo : EIATTR_REGCOUNT
	.align		4
.L_3:
        /*0018*/ 	.byte	0x04, 0x2f
        /*001a*/ 	.short	(.L_5 - .L_4)
	.align		4
.L_4:
        /*001c*/ 	.word	index@(_Z20inverseImageStridingPhi)
        /*0020*/ 	.word	0x00000018


	//----- nvinfo : EIATTR_FRAME_SIZE
	.align		4
.L_5:
        /*0024*/ 	.byte	0x04, 0x11
        /*0026*/ 	.short	(.L_7 - .L_6)
	.align		4
.L_6:
        /*0028*/ 	.word	index@($__internal_2_$__cuda_sm3x_div_rn_noftz_f32_slowpath)
        /*002c*/ 	.word	0x00000000


	//----- nvinfo : EIATTR_FRAME_SIZE
	.align		4
.L_7:
        /*0030*/ 	.byte	0x04, 0x11
        /*0032*/ 	.short	(.L_9 - .L_8)
	.align		4
.L_8:
        /*0034*/ 	.word	index@(_Z20inverseImageStridingPhi)
        /*0038*/ 	.word	0x00000000


	//----- nvinfo : EIATTR_REGCOUNT
	.align		4
.L_9:
        /*003c*/ 	.byte	0x04, 0x2f
        /*003e*/ 	.short	(.L_11 - .L_10)
	.align		4
.L_10:
        /*0040*/ 	.word	index@(_Z18inverseImageColorsPhi)
        /*0044*/ 	.word	0x00000014


	//----- nvinfo : EIATTR_FRAME_SIZE
	.align		4
.L_11:
        /*0048*/ 	.byte	0x04, 0x11
        /*004a*/ 	.short	(.L_13 - .L_12)
	.align		4
.L_12:
        /*004c*/ 	.word	index@($__internal_1_$__cuda_sm3x_div_rn_noftz_f32_slowpath)
        /*0050*/ 	.word	0x00000000


	//----- nvinfo : EIATTR_FRAME_SIZE
	.align		4
.L_13:
        /*0054*/ 	.byte	0x04, 0x11
        /*0056*/ 	.short	(.L_15 - .L_14)
	.align		4
.L_14:
        /*0058*/ 	.word	index@(_Z18inverseImageColorsPhi)
        /*005c*/ 	.word	0x00000000


	//----- nvinfo : EIATTR_REGCOUNT
	.align		4
.L_15:
        /*0060*/ 	.byte	0x04, 0x2f
        /*0062*/ 	.short	(.L_17 - .L_16)
	.align		4
.L_16:
        /*0064*/ 	.word	index@(_Z22inverseImageRComponentPhi)
        /*0068*/ 	.word	0x00000013


	//----- nvinfo : EIATTR_FRAME_SIZE
	.align		4
.L_17:
        /*006c*/ 	.byte	0x04, 0x11
        /*006e*/ 	.short	(.L_19 - .L_18)
	.align		4
.L_18:
        /*0070*/ 	.word	index@($__internal_0_$__cuda_sm3x_div_rn_noftz_f32_slowpath)
        /*0074*/ 	.word	0x00000000


	//----- nvinfo : EIATTR_FRAME_SIZE
	.align		4
.L_19:
        /*0078*/ 	.byte	0x04, 0x11
        /*007a*/ 	.short	(.L_21 - .L_20)
	.align		4
.L_20:
        /*007c*/ 	.word	index@(_Z22inverseImageRComponentPhi)
        /*0080*/ 	.word	0x00000000


	//----- nvinfo : EIATTR_MIN_STACK_SIZE
	.align		4
.L_21:
        /*0084*/ 	.byte	0x04, 0x12
        /*0086*/ 	.short	(.L_23 - .L_22)
	.align		4
.L_22:
        /*0088*/ 	.word	index@(_Z22inverseImageRComponentPhi)
        /*008c*/ 	.word	0x00000000


	//----- nvinfo : EIATTR_MIN_STACK_SIZE
	.align		4
.L_23:
        /*0090*/ 	.byte	0x04, 0x12
        /*0092*/ 	.short	(.L_25 - .L_24)
	.align		4
.L_24:
        /*0094*/ 	.word	index@(_Z18inverseImageColorsPhi)
        /*0098*/ 	.word	0x00000000


	//----- nvinfo : EIATTR_MIN_STACK_SIZE
	.align		4
.L_25:
        /*009c*/ 	.byte	0x04, 0x12
        /*009e*/ 	.short	(.L_27 - .L_26)
	.align		4
.L_26:
        /*00a0*/ 	.word	index@(_Z20inverseImageStridingPhi)
        /*00a4*/ 	.word	0x00000000


	//----- nvinfo : EIATTR_MIN_STACK_SIZE
	.align		4
.L_27:
        /*00a8*/ 	.byte	0x04, 0x12
        /*00aa*/ 	.short	(.L_29 - .L_28)
	.align		4
.L_28:
        /*00ac*/ 	.word	index@(_Z22inverseImageNoStridingPh)
        /*00b0*/ 	.word	0x00000000
.L_29:


//--------------------- .nv.compat                --------------------------
	.section	.nv.compat,"",@"SHT_CUDA_COMPAT_INFO"
	.align	4
        /*0000*/ 	.byte	0x02, 0x09, 0x00, 0x00, 0x02, 0x02, 0x01, 0x00, 0x02, 0x05, 0x05, 0x00, 0x03, 0x07, 0x01, 0x01
        /*0010*/ 	.byte	0x02, 0x03, 0x00, 0x00, 0x02, 0x06, 0x01, 0x00, 0x04, 0x0b, 0x08, 0x00, 0x01, 0x00, 0x00, 0x00
        /*0020*/ 	.byte	0x00, 0x00, 0x00, 0x00


//--------------------- .nv.info._Z22inverseImageRComponentPhi --------------------------
	.section	.nv.info._Z22inverseImageRComponentPhi,"",@"SHT_CUDA_INFO"
	.sectionflags	@""
	.align	4


	//----- nvinfo : EIATTR_CUDA_API_VERSION
	.align		4
        /*0000*/ 	.byte	0x04, 0x37
        /*0002*/ 	.short	(.L_31 - .L_30)
.L_30:
        /*0004*/ 	.word	0x00000082


	//----- nvinfo : EIATTR_KPARAM_INFO
	.align		4
.L_31:
        /*0008*/ 	.byte	0x04, 0x17
        /*000a*/ 	.short	(.L_33 - .L_32)
.L_32:
        /*000c*/ 	.word	0x00000000
        /*0010*/ 	.short	0x0001
        /*0012*/ 	.short	0x0008
        /*0014*/ 	.byte	0x00, 0xf0, 0x11, 0x00


	//----- nvinfo : EIATTR_KPARAM_INFO
	.align		4
.L_33:
        /*0018*/ 	.byte	0x04, 0x17
        /*001a*/ 	.short	(.L_35 - .L_34)
.L_34:
        /*001c*/ 	.word	0x00000000
        /*0020*/ 	.short	0x0000
        /*0022*/ 	.short	0x0000
        /*0024*/ 	.byte	0x00, 0xf5, 0x21, 0x00


	//----- nvinfo : EIATTR_SPARSE_MMA_MASK
	.align		4
.L_35:
        /*0028*/ 	.byte	0x03, 0x50
        /*002a*/ 	.short	0x0000


	//----- nvinfo : EIATTR_MAXREG_COUNT
	.align		4
        /*002c*/ 	.byte	0x03, 0x1b
        /*002e*/ 	.short	0x00ff


	//----- nvinfo : EIATTR_MERCURY_ISA_VERSION
	.align		4
        /*0030*/ 	.byte	0x03, 0x5f
        /*0032*/ 	.short	0x0101


	//----- nvinfo : EIATTR_VRC_CTA_INIT_COUNT
	.align		4
        /*0034*/ 	.byte	0x02, 0x4a
	.zero		1
	.zero		1


	//----- nvinfo : EIATTR_EXIT_INSTR_OFFSETS
	.align		4
        /*0038*/ 	.byte	0x04, 0x1c
        /*003a*/ 	.short	(.L_37 - .L_36)


	//   ....[0]....
.L_36:
        /*003c*/ 	.word	0x00000190


	//   ....[1]....
        /*0040*/ 	.word	0x00000f30


	//   ....[2]....
        /*0044*/ 	.word	0x00001150


	//   ....[3]....
        /*0048*/ 	.word	0x000011c0


	//----- nvinfo : EIATTR_CRS_STACK_SIZE
	.align		4
.L_37:
        /*004c*/ 	.byte	0x04, 0x1e
        /*004e*/ 	.short	(.L_39 - .L_38)
.L_38:
        /*0050*/ 	.word	0x00000000


	//----- nvinfo : EIATTR_CBANK_PARAM_SIZE
	.align		4
.L_39:
        /*0054*/ 	.byte	0x03, 0x19
        /*0056*/ 	.short	0x000c


	//----- nvinfo : EIATTR_PARAM_CBANK
	.align		4
        /*0058*/ 	.byte	0x04, 0x0a
        /*005a*/ 	.short	(.L_41 - .L_40)
	.align		4
.L_40:
        /*005c*/ 	.word	index@(.nv.constant0._Z22inverseImageRComponentPhi)
        /*0060*/ 	.short	0x0380
        /*0062*/ 	.short	0x000c


	//----- nvinfo : EIATTR_SW_WAR
	.align		4
.L_41:
        /*0064*/ 	.byte	0x04, 0x36
        /*0066*/ 	.short	(.L_43 - .L_42)
.L_42:
        /*0068*/ 	.word	0x00000008
.L_43:


//--------------------- .nv.info._Z18inverseImageColorsPhi --------------------------
	.section	.nv.info._Z18inverseImageColorsPhi,"",@"SHT_CUDA_INFO"
	.sectionflags	@""
	.align	4


	//----- nvinfo : EIATTR_CUDA_API_VERSION
	.align		4
        /*0000*/ 	.byte	0x04, 0x37
        /*0002*/ 	.short	(.L_45 - .L_44)
.L_44:
        /*0004*/ 	.word	0x00000082


	//----- nvinfo : EIATTR_KPARAM_INFO
	.align		4
.L_45:
        /*0008*/ 	.byte	0x04, 0x17
        /*000a*/ 	.short	(.L_47 - .L_46)
.L_46:
        /*000c*/ 	.word	0x00000000
        /*0010*/ 	.short	0x0001
        /*0012*/ 	.short	0x0008
        /*0014*/ 	.byte	0x00, 0xf0, 0x11, 0x00


	//----- nvinfo : EIATTR_KPARAM_INFO
	.align		4
.L_47:
        /*0018*/ 	.byte	0x04, 0x17
        /*001a*/ 	.short	(.L_49 - .L_48)
.L_48:
        /*001c*/ 	.word	0x00000000
        /*0020*/ 	.short	0x0000
        /*0022*/ 	.short	0x0000
        /*0024*/ 	.byte	0x00, 0xf5, 0x21, 0x00


	//----- nvinfo : EIATTR_SPARSE_MMA_MASK
	.align		4
.L_49:
        /*0028*/ 	.byte	0x03, 0x50
        /*002a*/ 	.short	0x0000


	//----- nvinfo : EIATTR_MAXREG_COUNT
	.align		4
        /*002c*/ 	.byte	0x03, 0x1b
        /*002e*/ 	.short	0x00ff


	//----- nvinfo : EIATTR_MERCURY_ISA_VERSION
	.align		4
        /*0030*/ 	.byte	0x03, 0x5f
        /*0032*/ 	.short	0x0101


	//----- nvinfo : EIATTR_VRC_CTA_INIT_COUNT
	.align		4
        /*0034*/ 	.byte	0x02, 0x4a
	.zero		1
	.zero		1


	//----- nvinfo : EIATTR_EXIT_INSTR_OFFSETS
	.align		4
        /*0038*/ 	.byte	0x04, 0x1c
        /*003a*/ 	.short	(.L_51 - .L_50)


	//   ....[0]....
.L_50:
        /*003c*/ 	.word	0x00000190


	//   ....[1]....
        /*0040*/ 	.word	0x00000f30


	//   ....[2]....
        /*0044*/ 	.word	0x00001150


	//   ....[3]....
        /*0048*/ 	.word	0x000011c0


	//----- nvinfo : EIATTR_CRS_STACK_SIZE
	.align		4
.L_51:
        /*004c*/ 	.byte	0x04, 0x1e
        /*004e*/ 	.short	(.L_53 - .L_52)
.L_52:
        /*0050*/ 	.word	0x00000000


	//----- nvinfo : EIATTR_CBANK_PARAM_SIZE
	.align		4
.L_53:
        /*0054*/ 	.byte	0x03, 0x19
        /*0056*/ 	.short	0x000c


	//----- nvinfo : EIATTR_PARAM_CBANK
	.align		4
        /*0058*/ 	.byte	0x04, 0x0a
        /*005a*/ 	.short	(.L_55 - .L_54)
	.align		4
.L_54:
        /*005c*/ 	.word	index@(.nv.constant0._Z18inverseImageColorsPhi)
        /*0060*/ 	.short	0x0380
        /*0062*/ 	.short	0x000c


	//----- nvinfo : EIATTR_SW_WAR
	.align		4
.L_55:
        /*0064*/ 	.byte	0x04, 0x36
        /*0066*/ 	.short	(.L_57 - .L_56)
.L_56:
        /*0068*/ 	.word	0x00000008
.L_57:


//--------------------- .nv.info._Z20inverseImageStridingPhi --------------------------
	.section	.nv.info._Z20inverseImageStridingPhi,"",@"SHT_CUDA_INFO"
	.sectionflags	@""
	.align	4


	//----- nvinfo : EIATTR_CUDA_API_VERSION
	.align		4
        /*0000*/ 	.byte	0x04, 0x37
        /*0002*/ 	.short	(.L_59 - .L_58)
.L_58:
        /*0004*/ 	.word	0x00000082


	//----- nvinfo : EIATTR_KPARAM_INFO
	.align		4
.L_59:
        /*0008*/ 	.byte	0x04, 0x17
        /*000a*/ 	.short	(.L_61 - .L_60)
.L_60:
        /*000c*/ 	.word	0x00000000
        /*0010*/ 	.short	0x0001
        /*0012*/ 	.short	0x0008
        /*0014*/ 	.byte	0x00, 0xf0, 0x11, 0x00


	//----- nvinfo : EIATTR_KPARAM_INFO
	.align		4
.L_61:
        /*0018*/ 	.byte	0x04, 0x17
        /*001a*/ 	.short	(.L_63 - .L_62)
.L_62:
        /*001c*/ 	.word	0x00000000
        /*0020*/ 	.short	0x0000
        /*0022*/ 	.short	0x0000
        /*0024*/ 	.byte	0x00, 0xf5, 0x21, 0x00


	//----- nvinfo : EIATTR_SPARSE_MMA_MASK
	.align		4
.L_63:
        /*0028*/ 	.byte	0x03, 0x50
        /*002a*/ 	.short	0x0000


	//----- nvinfo : EIATTR_MAXREG_COUNT
	.align		4
        /*002c*/ 	.byte	0x03, 0x1b
        /*002e*/ 	.short	0x00ff


	//----- nvinfo : EIATTR_MERCURY_ISA_VERSION
	.align		4
        /*0030*/ 	.byte	0x03, 0x5f
        /*0032*/ 	.short	0x0101


	//----- nvinfo : EIATTR_VRC_CTA_INIT_COUNT
	.align		4
        /*0034*/ 	.byte	0x02, 0x4a
	.zero		1
	.zero		1


	//----- nvinfo : EIATTR_EXIT_INSTR_OFFSETS
	.align		4
        /*0038*/ 	.byte	0x04, 0x1c
        /*003a*/ 	.short	(.L_65 - .L_64)


	//   ....[0]....
.L_64:
        /*003c*/ 	.word	0x000001a0


	//   ....[1]....
        /*0040*/ 	.word	0x000006d0


	//   ....[2]....
        /*0044*/ 	.word	0x000007d0


	//   ....[3]....
        /*0048*/ 	.word	0x00000840


	//----- nvinfo : EIATTR_CRS_STACK_SIZE
	.align		4
.L_65:
        /*004c*/ 	.byte	0x04, 0x1e
        /*004e*/ 	.short	(.L_67 - .L_66)
.L_66:
        /*0050*/ 	.word	0x00000000


	//----- nvinfo : EIATTR_CBANK_PARAM_SIZE
	.align		4
.L_67:
        /*0054*/ 	.byte	0x03, 0x19
        /*0056*/ 	.short	0x000c


	//----- nvinfo : EIATTR_PARAM_CBANK
	.align		4
        /*0058*/ 	.byte	0x04, 0x0a
        /*005a*/ 	.short	(.L_69 - .L_68)
	.align		4
.L_68:
        /*005c*/ 	.word	index@(.nv.constant0._Z20inverseImageStridingPhi)
        /*0060*/ 	.short	0x0380
        /*0062*/ 	.short	0x000c


	//----- nvinfo : EIATTR_SW_WAR
	.align		4
.L_69:
        /*0064*/ 	.byte	0x04, 0x36
        /*0066*/ 	.short	(.L_71 - .L_70)
.L_70:
        /*0068*/ 	.word	0x00000008
.L_71:


//--------------------- .nv.info._Z22inverseImageNoStridingPh --------------------------
	.section	.nv.info._Z22inverseImageNoStridingPh,"",@"SHT_CUDA_INFO"
	.sectionflags	@""
	.align	4


	//----- nvinfo : EIATTR_CUDA_API_VERSION
	.align		4
        /*0000*/ 	.byte	0x04, 0x37
        /*0002*/ 	.short	(.L_73 - .L_72)
.L_72:
        /*0004*/ 	.word	0x00000082


	//----- nvinfo : EIATTR_KPARAM_INFO
	.align		4
.L_73:
        /*0008*/ 	.byte	0x04, 0x17
        /*000a*/ 	.short	(.L_75 - .L_74)
.L_74:
        /*000c*/ 	.word	0x00000000
        /*0010*/ 	.short	0x0000
        /*0012*/ 	.short	0x0000
        /*0014*/ 	.byte	0x00, 0xf5, 0x21, 0x00


	//----- nvinfo : EIATTR_SPARSE_MMA_MASK
	.align		4
.L_75:
        /*0018*/ 	.byte	0x03, 0x50
        /*001a*/ 	.short	0x0000


	//----- nvinfo : EIATTR_MAXREG_COUNT
	.align		4
        /*001c*/ 	.byte	0x03, 0x1b
        /*001e*/ 	.short	0x00ff


	//----- nvinfo : EIATTR_MERCURY_ISA_VERSION
	.align		4
        /*0020*/ 	.byte	0x03, 0x5f
        /*0022*/ 	.short	0x0101


	//----- nvinfo : EIATTR_VRC_CTA_INIT_COUNT
	.align		4
        /*0024*/ 	.byte	0x02, 0x4a
	.zero		1
	.zero		1


	//----- nvinfo : EIATTR_EXIT_INSTR_OFFSETS
	.align		4
        /*0028*/ 	.byte	0x04, 0x1c
        /*002a*/ 	.short	(.L_77 - .L_76)


	//   ....[0]....
.L_76:
        /*002c*/ 	.word	0x000000c0


	//----- nvinfo : EIATTR_CBANK_PARAM_SIZE
	.align		4
.L_77:
        /*0030*/ 	.byte	0x03, 0x19
        /*0032*/ 	.short	0x0008


	//----- nvinfo : EIATTR_PARAM_CBANK
	.align		4
        /*0034*/ 	.byte	0x04, 0x0a
        /*0036*/ 	.short	(.L_79 - .L_78)
	.align		4
.L_78:
        /*0038*/ 	.word	index@(.nv.constant0._Z22inverseImageNoStridingPh)
        /*003c*/ 	.short	0x0380
        /*003e*/ 	.short	0x0008


	//----- nvinfo : EIATTR_SW_WAR
	.align		4
.L_79:
        /*0040*/ 	.byte	0x04, 0x36
        /*0042*/ 	.short	(.L_81 - .L_80)
.L_80:
        /*0044*/ 	.word	0x00000008
.L_81:


//--------------------- .nv.callgraph             --------------------------
	.section	.nv.callgraph,"",@"SHT_CUDA_CALLGRAPH"
	.align	4
	.sectionentsize	8
	.align		4
        /*0000*/ 	.word	0x00000000
	.align		4
        /*0004*/ 	.word	0xffffffff
	.align		4
        /*0008*/ 	.word	0x00000000
	.align		4
        /*000c*/ 	.word	0xfffffffe
	.align		4
        /*0010*/ 	.word	0x00000000
	.align		4
        /*0014*/ 	.word	0xfffffffd
	.align		4
        /*0018*/ 	.word	0x00000000
	.align		4
        /*001c*/ 	.word	0xfffffffc


//--------------------- .text._Z22inverseImageRComponentPhi --------------------------
	.section	.text._Z22inverseImageRComponentPhi,"ax",@progbits
	.align	128
        .global         _Z22inverseImageRComponentPhi
        .type           _Z22inverseImageRComponentPhi,@function
        .size           _Z22inverseImageRComponentPhi,(.L_x_79 - _Z22inverseImageRComponentPhi)
        .other          _Z22inverseImageRComponentPhi,@"STO_CUDA_ENTRY STV_DEFAULT"
_Z22inverseImageRComponentPhi:
.text._Z22inverseImageRComponentPhi:
[----:B------:R-:W-:Y:S01]  /*0000*/  LDC R1, c[0x0][0x37c] ;  /* 0x0000df00ff017b82 */ /* 0x000fe20000000800 */
[----:B------:R-:W0:Y:S07]  /*0010*/  S2R R4, SR_TID.X ;  /* 0x0000000000047919 */ /* 0x000e2e0000002100 */
[----:B------:R-:W1:Y:S01]  /*0020*/  S2UR UR4, SR_CTAID.X ;  /* 0x00000000000479c3 */ /* 0x000e620000002500 */
[----:B------:R-:W2:Y:S01]  /*0030*/  LDCU UR8, c[0x0][0x388] ;  /* 0x00007100ff0877ac */ /* 0x000ea20008000800 */
[----:B------:R-:W1:Y:S01]  /*0040*/  LDCU UR5, c[0x0][0x360] ;  /* 0x00006c00ff0577ac */ /* 0x000e620008000800 */
[----:B------:R-:W3:Y:S01]  /*0050*/  LDCU.64 UR6, c[0x0][0x358] ;  /* 0x00006b00ff0677ac */ /* 0x000ee20008000a00 */
[----:B--2---:R-:W-:-:S02]  /*0060*/  UISETP.GT.AND UP0, UPT, UR8, 0x1e533f, UPT ;  /* 0x001e533f0800788c */ /* 0x004fc4000bf04270 */
[----:B-1----:R-:W-:-:S06]  /*0070*/  UIMAD UR4, UR4, UR5, URZ ;  /* 0x00000005040472a4 */ /* 0x002fcc000f8e02ff */
[----:B0-----:R-:W-:Y:S01]  /*0080*/  VIADD R2, R4, UR4 ;  /* 0x0000000404027c36 */ /* 0x001fe20008000000 */
[----:B---3--:R-:W-:Y:S06]  /*0090*/  BRA.U UP0, `(.L_x_0) ;  /* 0x0000001100307547 */ /* 0x008fec000b800000 */
[----:B------:R-:W-:Y:S01]  /*00a0*/  I2FP.F32.S32 R3, UR8 ;  /* 0x0000000800037c45 */ /* 0x000fe20008201400 */
[----:B------:R-:W-:Y:S02]  /*00b0*/  UMOV UR5, 0x49f29a00 ;  /* 0x49f29a0000057882 */ /* 0x000fe40000000000 */
[----:B------:R-:W-:Y:S01]  /*00c0*/  IMAD.U32 R8, RZ, RZ, UR5 ;  /* 0x00000005ff087e24 */ /* 0x000fe2000f8e00ff */
[----:B------:R-:W0:Y:S08]  /*00d0*/  MUFU.RCP R0, R3 ;  /* 0x0000000300007308 */ /* 0x000e300000001000 */
[----:B------:R-:W1:Y:S01]  /*00e0*/  FCHK P0, R8, R3 ;  /* 0x0000000308007302 */ /* 0x000e620000000000 */
[----:B0-----:R-:W-:-:S04]  /*00f0*/  FFMA R5, -R3, R0, 1 ;  /* 0x3f80000003057423 */ /* 0x001fc80000000100 */
[----:B------:R-:W-:-:S04]  /*0100*/  FFMA R0, R0, R5, R0 ;  /* 0x0000000500007223 */ /* 0x000fc80000000000 */
[----:B------:R-:W-:-:S04]  /*0110*/  FFMA R5, R0, 1987392, RZ ;  /* 0x49f29a0000057823 */ /* 0x000fc800000000ff */
[----:B------:R-:W-:-:S04]  /*0120*/  FFMA R6, -R3, R5, 1987392 ;  /* 0x49f29a0003067423 */ /* 0x000fc80000000105 */
[----:B------:R-:W-:Y:S01]  /*0130*/  FFMA R0, R0, R6, R5 ;  /* 0x0000000600007223 */ /* 0x000fe20000000005 */
[----:B-1----:R-:W-:Y:S06]  /*0140*/  @!P0 BRA `(.L_x_1) ;  /* 0x0000000000088947 */ /* 0x002fec0003800000 */
[----:B------:R-:W-:-:S07]  /*0150*/  MOV R6, 0x170 ;  /* 0x0000017000067802 */ /* 0x000fce0000000f00 */
[----:B------:R-:W-:Y:S05]  /*0160*/  CALL.REL.NOINC `($__internal_0_$__cuda_sm3x_div_rn_noftz_f32_slowpath) ;  /* 0x0000001000187944 */ /* 0x000fea0003c00000 */
.L_x_1:
[----:B------:R-:W0:Y:S02]  /*0170*/  F2I.CEIL.NTZ R5, R0 ;  /* 0x0000000000057305 */ /* 0x000e24000020b100 */
[----:B0-----:R-:W-:-:S13]  /*0180*/  ISETP.GE.AND P0, PT, R5, 0x1, PT ;  /* 0x000000010500780c */ /* 0x001fda0003f06270 */
[----:B------:R-:W-:Y:S05]  /*0190*/  @!P0 EXIT ;  /* 0x000000000000894d */ /* 0x000fea0003800000 */
[C---:B------:R-:W-:Y:S01]  /*01a0*/  ISETP.GE.U32.AND P0, PT, R5.reuse, 0x4, PT ;  /* 0x000000040500780c */ /* 0x040fe20003f06070 */
[----:B------:R-:W-:Y:S01]  /*01b0*/  IMAD.MOV.U32 R3, RZ, RZ, RZ ;  /* 0x000000ffff037224 */ /* 0x000fe200078e00ff */
[----:B------:R-:W-:-:S11]  /*01c0*/  LOP3.LUT R0, R5, 0x3, RZ, 0xc0, !PT ;  /* 0x0000000305007812 */ /* 0x000fd600078ec0ff */
[----:B------:R-:W-:Y:S05]  /*01d0*/  @!P0 BRA `(.L_x_2) ;  /* 0x0000000c00508947 */ /* 0x000fea0003800000 */
[----:B------:R-:W0:Y:S01]  /*01e0*/  LDC R9, c[0x0][0x388] ;  /* 0x0000e200ff097b82 */ /* 0x000e220000000800 */
[----:B------:R-:W-:Y:S01]  /*01f0*/  ISETP.GT.AND P4, PT, R2, 0x1e533f, PT ;  /* 0x001e533f0200780c */ /* 0x000fe20003f84270 */
[----:B------:R-:W-:Y:S01]  /*0200*/  BSSY.RECONVERGENT B0, `(.L_x_3) ;  /* 0x0000021000007945 */ /* 0x000fe20003800200 */
[----:B------:R-:W-:-:S04]  /*0210*/  LOP3.LUT R3, R5, 0x7ffffffc, RZ, 0xc0, !PT ;  /* 0x7ffffffc05037812 */ /* 0x000fc800078ec0ff */
[----:B------:R-:W-:-:S04]  /*0220*/  IADD3 R7, PT, PT, -R3, 0x4, RZ ;  /* 0x0000000403077810 */ /* 0x000fc80007ffe1ff */
[----:B------:R-:W-:Y:S02]  /*0230*/  ISETP.NE.AND P0, PT, R7, RZ, PT ;  /* 0x000000ff0700720c */ /* 0x000fe40003f05270 */
[C---:B0-----:R-:W-:Y:S01]  /*0240*/  IADD3 R14, PT, PT, R9.reuse, UR4, R4 ;  /* 0x00000004090e7c10 */ /* 0x041fe2000fffe004 */
[C-C-:B------:R-:W-:Y:S02]  /*0250*/  IMAD R12, R9.reuse, 0x2, R2.reuse ;  /* 0x00000002090c7824 */ /* 0x140fe400078e0202 */
[C---:B------:R-:W-:Y:S01]  /*0260*/  IMAD R10, R9.reuse, 0x3, R2 ;  /* 0x00000003090a7824 */ /* 0x040fe200078e0202 */
[----:B------:R-:W-:Y:S01]  /*0270*/  ISETP.GT.AND P3, PT, R14, 0x1e533f, PT ;  /* 0x001e533f0e00780c */ /* 0x000fe20003f64270 */
[C---:B------:R-:W-:Y:S01]  /*0280*/  IMAD R8, R9.reuse, 0x4, R14 ;  /* 0x0000000409087824 */ /* 0x040fe200078e020e */
[----:B------:R-:W-:Y:S01]  /*0290*/  ISETP.GT.AND P1, PT, R12, 0x1e533f, PT ;  /* 0x001e533f0c00780c */ /* 0x000fe20003f24270 */
[----:B------:R-:W-:Y:S01]  /*02a0*/  IMAD R6, R9, 0x4, R12 ;  /* 0x0000000409067824 */ /* 0x000fe200078e020c */
[----:B------:R-:W-:Y:S01]  /*02b0*/  ISETP.GT.AND P2, PT, R10, 0x1e533f, PT ;  /* 0x001e533f0a00780c */ /* 0x000fe20003f44270 */
[----:B------:R-:W-:-:S12]  /*02c0*/  @P4 BRA `(.L_x_4) ;  /* 0x0000000000504947 */ /* 0x000fd80003800000 */
[----:B------:R-:W0:Y:S01]  /*02d0*/  LDCU.64 UR8, c[0x0][0x380] ;  /* 0x00007000ff0877ac */ /* 0x000e220008000a00 */
[----:B------:R-:W-:-:S04]  /*02e0*/  IMAD.MOV.U32 R5, RZ, RZ, -0x55555555 ;  /* 0xaaaaaaabff057424 */ /* 0x000fc800078e00ff */
[----:B------:R-:W-:-:S05]  /*02f0*/  IMAD R4, R2, R5, 0x2aaaaaaa ;  /* 0x2aaaaaaa02047424 */ /* 0x000fca00078e0205 */
[----:B------:R-:W-:Y:S02]  /*0300*/  ISETP.GT.U32.AND P4, PT, R4, 0x55555554, PT ;  /* 0x555555540400780c */ /* 0x000fe40003f84070 */
[----:B0-----:R-:W-:-:S04]  /*0310*/  IADD3 R4, P5, PT, R2, UR8, RZ ;  /* 0x0000000802047c10 */ /* 0x001fc8000ffbe0ff */
[----:B------:R-:W-:-:S07]  /*0320*/  LEA.HI.X.SX32 R5, R2, UR9, 0x1, P5 ;  /* 0x0000000902057c11 */ /* 0x000fce000a8f0eff */
[----:B------:R-:W2:Y:S02]  /*0330*/  @!P4 LDG.E.U8 R11, desc[UR6][R4.64] ;  /* 0x00000006040bc981 */ /* 0x000ea4000c1e1100 */
[----:B--2---:R-:W-:-:S05]  /*0340*/  @!P4 IMAD R13, R11, 0x29, RZ ;  /* 0x000000290b0dc824 */ /* 0x004fca00078e02ff */
[----:B------:R-:W-:-:S04]  /*0350*/  @!P4 SHF.R.U32.HI R13, RZ, 0xa, R13 ;  /* 0x0000000aff0dc819 */ /* 0x000fc8000001160d */
[----:B------:R-:W-:-:S05]  /*0360*/  @!P4 PRMT R13, R13, 0x9910, RZ ;  /* 0x000099100d0dc816 */ /* 0x000fca00000000ff */
[----:B------:R-:W-:-:S04]  /*0370*/  @!P4 IMAD R13, R13, 0x19, RZ ;  /* 0x000000190d0dc824 */ /* 0x000fc800078e02ff */
[----:B------:R-:W-:-:S05]  /*0380*/  @!P4 IMAD.MOV R13, RZ, RZ, -R13 ;  /* 0x000000ffff0dc224 */ /* 0x000fca00078e0a0d */
[----:B------:R-:W-:-:S05]  /*0390*/  @!P4 PRMT R16, R13, 0x7710, RZ ;  /* 0x000077100d10c816 */ /* 0x000fca00000000ff */
[----:B------:R-:W-:-:S05]  /*03a0*/  @!P4 IMAD.IADD R11, R11, 0x1, R16 ;  /* 0x000000010b0bc824 */ /* 0x000fca00078e0210 */
[----:B------:R-:W-:-:S05]  /*03b0*/  @!P4 PRMT R11, R11, 0x9910, RZ ;  /* 0x000099100b0bc816 */ /* 0x000fca00000000ff */
[----:B------:R-:W-:-:S05]  /*03c0*/  @!P4 IMAD R11, R11, 0xa, RZ ;  /* 0x0000000a0b0bc824 */ /* 0x000fca00078e02ff */
[----:B------:R0:W-:Y:S04]  /*03d0*/  @!P4 STG.E.U8 desc[UR6][R4.64], R11 ;  /* 0x0000000b0400c986 */ /* 0x0001e8000c101106 */
[----:B------:R-:W2:Y:S02]  /*03e0*/  @P4 LDG.E.U8 R13, desc[UR6][R4.64] ;  /* 0x00000006040d4981 */ /* 0x000ea4000c1e1100 */
[----:B--2---:R-:W-:-:S05]  /*03f0*/  @P4 LOP3.LUT R13, RZ, R13, RZ, 0x33, !PT ;  /* 0x0000000dff0d4212 */ /* 0x004fca00078e33ff */
[----:B------:R0:W-:Y:S02]  /*0400*/  @P4 STG.E.U8 desc[UR6][R4.64], R13 ;  /* 0x0000000d04004986 */ /* 0x0001e4000c101106 */
.L_x_4:
[----:B------:R-:W-:Y:S05]  /*0410*/  BSYNC.RECONVERGENT B0 ;  /* 0x0000000000007941 */ /* 0x000fea0003800200 */
.L_x_3:
[----:B------:R-:W-:Y:S04]  /*0420*/  BSSY.RECONVERGENT B0, `(.L_x_5) ;  /* 0x0000017000007945 */ /* 0x000fe80003800200 */
[----:B------:R-:W-:Y:S05]  /*0430*/  @P3 BRA `(.L_x_6) ;  /* 0x0000000000543947 */ /* 0x000fea0003800000 */
[----:B------:R-:W1:Y:S01]  /*0440*/  LDCU.64 UR8, c[0x0][0x380] ;  /* 0x00007000ff0877ac */ /* 0x000e620008000a00 */
[----:B0-----:R-:W-:-:S04]  /*0450*/  IMAD.MOV.U32 R5, RZ, RZ, -0x55555555 ;  /* 0xaaaaaaabff057424 */ /* 0x001fc800078e00ff */
[----:B------:R-:W-:-:S05]  /*0460*/  IMAD R4, R14, R5, 0x2aaaaaaa ;  /* 0x2aaaaaaa0e047424 */ /* 0x000fca00078e0205 */
[----:B------:R-:W-:Y:S02]  /*0470*/  ISETP.GE.U32.AND P3, PT, R4, 0x55555555, PT ;  /* 0x555555550400780c */ /* 0x000fe40003f66070 */
[----:B-1----:R-:W-:-:S04]  /*0480*/  IADD3 R4, P4, PT, R14, UR8, RZ ;  /* 0x000000080e047c10 */ /* 0x002fc8000ff9e0ff */
[----:B------:R-:W-:-:S07]  /*0490*/  LEA.HI.X.SX32 R5, R14, UR9, 0x1, P4 ;  /* 0x000000090e057c11 */ /* 0x000fce000a0f0eff */
[----:B------:R-:W2:Y:S02]  /*04a0*/  @P3 LDG.E.U8 R11, desc[UR6][R4.64] ;  /* 0x00000006040b3981 */ /* 0x000ea4000c1e1100 */
[----:B--2---:R-:W-:-:S05]  /*04b0*/  @P3 LOP3.LUT R11, RZ, R11, RZ, 0x33, !PT ;  /* 0x0000000bff0b3212 */ /* 0x004fca00078e33ff */
[----:B------:R1:W-:Y:S04]  /*04c0*/  @P3 STG.E.U8 desc[UR6][R4.64], R11 ;  /* 0x0000000b04003986 */ /* 0x0003e8000c101106 */
        /* <DEDUP_REMOVED lines=9> */
[----:B------:R-:W-:-:S04]  /*0560*/  @!P3 IMAD.MOV.U32 R11, RZ, RZ, R13 ;  /* 0x000000ffff0bb224 */ /* 0x000fc800078e000d */
[----:B------:R-:W-:-:S05]  /*0570*/  @!P3 IMAD R11, R11, 0xa, RZ ;  /* 0x0000000a0b0bb824 */ /* 0x000fca00078e02ff */
[----:B------:R1:W-:Y:S02]  /*0580*/  @!P3 STG.E.U8 desc[UR6][R4.64], R11 ;  /* 0x0000000b0400b986 */ /* 0x0003e4000c101106 */
.L_x_6:
[----:B------:R-:W-:Y:S05]  /*0590*/  BSYNC.RECONVERGENT B0 ;  /* 0x0000000000007941 */ /* 0x000fea0003800200 */
.L_x_5:
[----:B------:R-:W-:Y:S04]  /*05a0*/  BSSY.RECONVERGENT B0, `(.L_x_7) ;  /* 0x0000017000007945 */ /* 0x000fe80003800200 */
[----:B------:R-:W-:Y:S05]  /*05b0*/  @P1 BRA `(.L_x_8) ;  /* 0x0000000000541947 */ /* 0x000fea0003800000 */
[----:B------:R-:W2:Y:S01]  /*05c0*/  LDCU.64 UR8, c[0x0][0x380] ;  /* 0x00007000ff0877ac */ /* 0x000ea20008000a00 */
[----:B01----:R-:W-:-:S04]  /*05d0*/  IMAD.MOV.U32 R5, RZ, RZ, -0x55555555 ;  /* 0xaaaaaaabff057424 */ /* 0x003fc800078e00ff */
[----:B------:R-:W-:-:S05]  /*05e0*/  IMAD R4, R12, R5, 0x2aaaaaaa ;  /* 0x2aaaaaaa0c047424 */ /* 0x000fca00078e0205 */
[----:B------:R-:W-:Y:S02]  /*05f0*/  ISETP.GE.U32.AND P1, PT, R4, 0x55555555, PT ;  /* 0x555555550400780c */ /* 0x000fe40003f26070 */
[----:B--2---:R-:W-:-:S04]  /*0600*/  IADD3 R4, P3, PT, R12, UR8, RZ ;  /* 0x000000080c047c10 */ /* 0x004fc8000ff7e0ff */
[----:B------:R-:W-:-:S07]  /*0610*/  LEA.HI.X.SX32 R5, R12, UR9, 0x1, P3 ;  /* 0x000000090c057c11 */ /* 0x000fce00098f0eff */
[----:B------:R-:W2:Y:S02]  /*0620*/  @P1 LDG.E.U8 R11, desc[UR6][R4.64] ;  /* 0x00000006040b1981 */ /* 0x000ea4000c1e1100 */
[----:B--2---:R-:W-:-:S05]  /*0630*/  @P1 LOP3.LUT R11, RZ, R11, RZ, 0x33, !PT ;  /* 0x0000000bff0b1212 */ /* 0x004fca00078e33ff */
[----:B------:R2:W-:Y:S04]  /*0640*/  @P1 STG.E.U8 desc[UR6][R4.64], R11 ;  /* 0x0000000b04001986 */ /* 0x0005e8000c101106 */
[----:B------:R-:W3:Y:S02]  /*0650*/  @!P1 LDG.E.U8 R13, desc[UR6][R4.64] ;  /* 0x00000006040d9981 */ /* 0x000ee4000c1e1100 */
[----:B---3--:R-:W-:-:S05]  /*0660*/  @!P1 IMAD R12, R13, 0x29, RZ ;  /* 0x000000290d0c9824 */ /* 0x008fca00078e02ff */
        /* <DEDUP_REMOVED lines=10> */
.L_x_8:
[----:B------:R-:W-:Y:S05]  /*0710*/  BSYNC.RECONVERGENT B0 ;  /* 0x0000000000007941 */ /* 0x000fea0003800200 */
.L_x_7:
[----:B------:R-:W-:Y:S04]  /*0720*/  BSSY.RECONVERGENT B0, `(.L_x_9) ;  /* 0x0000017000007945 */ /* 0x000fe80003800200 */
[----:B------:R-:W-:Y:S05]  /*0730*/  @P2 BRA `(.L_x_10) ;  /* 0x0000000000542947 */ /* 0x000fea0003800000 */
[----:B------:R-:W3:Y:S01]  /*0740*/  LDCU.64 UR8, c[0x0][0x380] ;  /* 0x00007000ff0877ac */ /* 0x000ee20008000a00 */
[----:B012---:R-:W-:-:S04]  /*0750*/  IMAD.MOV.U32 R5, RZ, RZ, -0x55555555 ;  /* 0xaaaaaaabff057424 */ /* 0x007fc800078e00ff */
[----:B------:R-:W-:-:S05]  /*0760*/  IMAD R4, R10, R5, 0x2aaaaaaa ;  /* 0x2aaaaaaa0a047424 */ /* 0x000fca00078e0205 */
[----:B------:R-:W-:Y:S02]  /*0770*/  ISETP.GE.U32.AND P1, PT, R4, 0x55555555, PT ;  /* 0x555555550400780c */ /* 0x000fe40003f26070 */
[----:B---3--:R-:W-:-:S04]  /*0780*/  IADD3 R4, P2, PT, R10, UR8, RZ ;  /* 0x000000080a047c10 */ /* 0x008fc8000ff5e0ff */
        /* <DEDUP_REMOVED lines=16> */
.L_x_10:
[----:B------:R-:W-:Y:S05]  /*0890*/  BSYNC.RECONVERGENT B0 ;  /* 0x0000000000007941 */ /* 0x000fea0003800200 */
.L_x_9:
[C---:B------:R-:W-:Y:S02]  /*08a0*/  IMAD R10, R9.reuse, 0x4, R10 ;  /* 0x00000004090a7824 */ /* 0x040fe400078e020a */
[----:B------:R-:W-:Y:S01]  /*08b0*/  IMAD R12, R9, 0x4, R2 ;  /* 0x00000004090c7824 */ /* 0x000fe200078e0202 */
[----:B------:R-:W-:Y:S06]  /*08c0*/  @!P0 BRA `(.L_x_2) ;  /* 0x0000000400948947 */ /* 0x000fec0003800000 */
[----:B------:R-:W4:Y:S01]  /*08d0*/  LDC R9, c[0x0][0x388] ;  /* 0x0000e200ff097b82 */ /* 0x000f220000000800 */
[----:B------:R-:W0:Y:S02]  /*08e0*/  LDCU.64 UR8, c[0x0][0x380] ;  /* 0x00007000ff0877ac */ /* 0x000e240008000a00 */
.L_x_19:
[----:B------:R-:W-:Y:S01]  /*08f0*/  ISETP.GT.AND P4, PT, R12, 0x1e533f, PT ;  /* 0x001e533f0c00780c */ /* 0x000fe20003f84270 */
[----:B------:R-:W-:Y:S01]  /*0900*/  VIADD R7, R7, 0x4 ;  /* 0x0000000407077836 */ /* 0x000fe20000000000 */
[----:B------:R-:W-:Y:S01]  /*0910*/  BSSY.RECONVERGENT B0, `(.L_x_11) ;  /* 0x0000019000007945 */ /* 0x000fe20003800200 */
[----:B------:R-:W-:Y:S02]  /*0920*/  ISETP.GT.AND P3, PT, R8, 0x1e533f, PT ;  /* 0x001e533f0800780c */ /* 0x000fe40003f64270 */
[----:B------:R-:W-:Y:S02]  /*0930*/  ISETP.GT.AND P0, PT, R6, 0x1e533f, PT ;  /* 0x001e533f0600780c */ /* 0x000fe40003f04270 */
[----:B------:R-:W-:Y:S02]  /*0940*/  ISETP.GT.AND P1, PT, R10, 0x1e533f, PT ;  /* 0x001e533f0a00780c */ /* 0x000fe40003f24270 */
[----:B------:R-:W-:-:S04]  /*0950*/  ISETP.NE.AND P2, PT, R7, RZ, PT ;  /* 0x000000ff0700720c */ /* 0x000fc80003f45270 */
[----:B------:R-:W-:Y:S09]  /*0960*/  @P4 BRA `(.L_x_12) ;  /* 0x00000000004c4947 */ /* 0x000ff20003800000 */
[----:B0123--:R-:W-:-:S04]  /*0970*/  IMAD.MOV.U32 R5, RZ, RZ, -0x55555555 ;  /* 0xaaaaaaabff057424 */ /* 0x00ffc800078e00ff */
[----:B------:R-:W-:-:S05]  /*0980*/  IMAD R4, R12, R5, 0x2aaaaaaa ;  /* 0x2aaaaaaa0c047424 */ /* 0x000fca00078e0205 */
[----:B------:R-:W-:Y:S02]  /*0990*/  ISETP.GT.U32.AND P4, PT, R4, 0x55555554, PT ;  /* 0x555555540400780c */ /* 0x000fe40003f84070 */
[----:B------:R-:W-:-:S04]  /*09a0*/  IADD3 R4, P5, PT, R12, UR8, RZ ;  /* 0x000000080c047c10 */ /* 0x000fc8000ffbe0ff */
        /* <DEDUP_REMOVED lines=15> */
.L_x_12:
[----:B0-----:R-:W-:Y:S05]  /*0aa0*/  BSYNC.RECONVERGENT B0 ;  /* 0x0000000000007941 */ /* 0x001fea0003800200 */
.L_x_11:
[----:B------:R-:W-:Y:S04]  /*0ab0*/  BSSY.RECONVERGENT B0, `(.L_x_13) ;  /* 0x0000015000007945 */ /* 0x000fe80003800200 */
[----:B------:R-:W-:Y:S05]  /*0ac0*/  @P3 BRA `(.L_x_14) ;  /* 0x00000000004c3947 */ /* 0x000fea0003800000 */
[----:B-123--:R-:W-:-:S04]  /*0ad0*/  IMAD.MOV.U32 R5, RZ, RZ, -0x55555555 ;  /* 0xaaaaaaabff057424 */ /* 0x00efc800078e00ff */
[----:B------:R-:W-:-:S05]  /*0ae0*/  IMAD R4, R8, R5, 0x2aaaaaaa ;  /* 0x2aaaaaaa08047424 */ /* 0x000fca00078e0205 */
[----:B------:R-:W-:Y:S02]  /*0af0*/  ISETP.GE.U32.AND P3, PT, R4, 0x55555555, PT ;  /* 0x555555550400780c */ /* 0x000fe40003f66070 */
[----:B------:R-:W-:-:S04]  /*0b00*/  IADD3 R4, P4, PT, R8, UR8, RZ ;  /* 0x0000000808047c10 */ /* 0x000fc8000ff9e0ff */
        /* <DEDUP_REMOVED lines=14> */
[----:B------:R0:W-:Y:S02]  /*0bf0*/  @!P3 STG.E.U8 desc[UR6][R4.64], R11 ;  /* 0x0000000b0400b986 */ /* 0x0001e4000c101106 */
.L_x_14:
[----:B------:R-:W-:Y:S05]  /*0c00*/  BSYNC.RECONVERGENT B0 ;  /* 0x0000000000007941 */ /* 0x000fea0003800200 */
.L_x_13:
[----:B------:R-:W-:Y:S04]  /*0c10*/  BSSY.RECONVERGENT B0, `(.L_x_15) ;  /* 0x0000015000007945 */ /* 0x000fe80003800200 */
[----:B------:R-:W-:Y:S05]  /*0c20*/  @P0 BRA `(.L_x_16) ;  /* 0x00000000004c0947 */ /* 0x000fea0003800000 */
[----:B0123--:R-:W-:-:S04]  /*0c30*/  IMAD.MOV.U32 R5, RZ, RZ, -0x55555555 ;  /* 0xaaaaaaabff057424 */ /* 0x00ffc800078e00ff */
        /* <DEDUP_REMOVED lines=18> */
.L_x_16:
[----:B------:R-:W-:Y:S05]  /*0d60*/  BSYNC.RECONVERGENT B0 ;  /* 0x0000000000007941 */ /* 0x000fea0003800200 */
.L_x_15:
        /* <DEDUP_REMOVED lines=21> */
.L_x_18:
[----:B------:R-:W-:Y:S05]  /*0ec0*/  BSYNC.RECONVERGENT B0 ;  /* 0x0000000000007941 */ /* 0x000fea0003800200 */
.L_x_17:
[C---:B----4-:R-:W-:Y:S02]  /*0ed0*/  IMAD R8, R9.reuse, 0x4, R8 ;  /* 0x0000000409087824 */ /* 0x050fe400078e0208 */
[C---:B------:R-:W-:Y:S02]  /*0ee0*/  IMAD R6, R9.reuse, 0x4, R6 ;  /* 0x0000000409067824 */ /* 0x040fe400078e0206 */
[C---:B------:R-:W-:Y:S02]  /*0ef0*/  IMAD R10, R9.reuse, 0x4, R10 ;  /* 0x00000004090a7824 */ /* 0x040fe400078e020a */
[----:B------:R-:W-:Y:S01]  /*0f00*/  IMAD R12, R9, 0x4, R12 ;  /* 0x00000004090c7824 */ /* 0x000fe200078e020c */
[----:B------:R-:W-:Y:S06]  /*0f10*/  @P2 BRA `(.L_x_19) ;  /* 0xfffffff800742947 */ /* 0x000fec000383ffff */
.L_x_2:
[----:B------:R-:W-:-:S13]  /*0f20*/  ISETP.NE.AND P0, PT, R0, RZ, PT ;  /* 0x000000ff0000720c */ /* 0x000fda0003f05270 */
[----:B------:R-:W-:Y:S05]  /*0f30*/  @!P0 EXIT ;  /* 0x000000000000894d */ /* 0x000fea0003800000 */
[----:B------:R-:W0:Y:S01]  /*0f40*/  LDCU UR4, c[0x0][0x388] ;  /* 0x00007100ff0477ac */ /* 0x000e220008000800 */
[----:B------:R-:W-:Y:S01]  /*0f50*/  IMAD.MOV R0, RZ, RZ, -R0 ;  /* 0x000000ffff007224 */ /* 0x000fe200078e0a00 */
[----:B------:R-:W4:Y:S01]  /*0f60*/  LDCU UR5, c[0x0][0x388] ;  /* 0x00007100ff0577ac */ /* 0x000f220008000800 */
[----:B------:R-:W4:Y:S01]  /*0f70*/  LDCU.64 UR8, c[0x0][0x380] ;  /* 0x00007000ff0877ac */ /* 0x000f220008000a00 */
[----:B0123--:R-:W-:-:S07]  /*0f80*/  IMAD R4, R3, UR4, R2 ;  /* 0x0000000403047c24 */ /* 0x00ffce000f8e0202 */
.L_x_22:
[----:B------:R-:W-:Y:S01]  /*0f90*/  ISETP.GT.AND P0, PT, R4, 0x1e533f, PT ;  /* 0x001e533f0400780c */ /* 0x000fe20003f04270 */
[----:B------:R-:W-:Y:S01]  /*0fa0*/  VIADD R0, R0, 0x1 ;  /* 0x0000000100007836 */ /* 0x000fe20000000000 */
[----:B------:R-:W-:Y:S04]  /*0fb0*/  BSSY.RECONVERGENT B0, `(.L_x_20) ;  /* 0x0000017000007945 */ /* 0x000fe80003800200 */
[----:B------:R-:W-:-:S07]  /*0fc0*/  ISETP.NE.AND P2, PT, R0, RZ, PT ;  /* 0x000000ff0000720c */ /* 0x000fce0003f45270 */
[----:B0-----:R-:W-:Y:S06]  /*0fd0*/  @P0 BRA `(.L_x_21) ;  /* 0x0000000000500947 */ /* 0x001fec0003800000 */
[----:B------:R-:W-:-:S04]  /*0fe0*/  IMAD.MOV.U32 R3, RZ, RZ, -0x55555555 ;  /* 0xaaaaaaabff037424 */ /* 0x000fc800078e00ff */
[----:B------:R-:W-:-:S05]  /*0ff0*/  IMAD R2, R4, R3, 0x2aaaaaaa ;  /* 0x2aaaaaaa04027424 */ /* 0x000fca00078e0203 */
[----:B------:R-:W-:Y:S02]  /*1000*/  ISETP.GE.U32.AND P0, PT, R2, 0x55555555, PT ;  /* 0x555555550200780c */ /* 0x000fe40003f06070 */
[----:B----4-:R-:W-:-:S04]  /*1010*/  IADD3 R2, P1, PT, R4, UR8, RZ ;  /* 0x0000000804027c10 */ /* 0x010fc8000ff3e0ff */
        /* <DEDUP_REMOVED lines=16> */
.L_x_21:
[----:B----4-:R-:W-:Y:S05]  /*1120*/  BSYNC.RECONVERGENT B0 ;  /* 0x0000000000007941 */ /* 0x010fea0003800200 */
.L_x_20:
[----:B------:R-:W-:Y:S01]  /*1130*/  VIADD R4, R4, UR5 ;  /* 0x0000000504047c36 */ /* 0x000fe20008000000 */
[----:B------:R-:W-:Y:S06]  /*1140*/  @P2 BRA `(.L_x_22) ;  /* 0xfffffffc00902947 */ /* 0x000fec000383ffff */
[----:B------:R-:W-:Y:S05]  /*1150*/  EXIT ;  /* 0x000000000000794d */ /* 0x000fea0003800000 */
.L_x_0:
[----:B------:R-:W0:Y:S02]  /*1160*/  LDCU.64 UR8, c[0x0][0x380] ;  /* 0x00007000ff0877ac */ /* 0x000e240008000a00 */
[----:B0-----:R-:W-:-:S04]  /*1170*/  IADD3 R4, P0, PT, R2, UR8, RZ ;  /* 0x0000000802047c10 */ /* 0x001fc8000ff1e0ff */
[----:B------:R-:W-:-:S05]  /*1180*/  LEA.HI.X.SX32 R5, R2, UR9, 0x1, P0 ;  /* 0x0000000902057c11 */ /* 0x000fca00080f0eff */
[----:B------:R-:W2:Y:S02]  /*1190*/  LDG.E.U8 R0, desc[UR6][R4.64] ;  /* 0x0000000604007981 */ /* 0x000ea4000c1e1100 */
[----:B--2---:R-:W-:-:S05]  /*11a0*/  LOP3.LUT R3, RZ, R0, RZ, 0x33, !PT ;  /* 0x00000000ff037212 */ /* 0x004fca00078e33ff */
[----:B------:R-:W-:Y:S01]  /*11b0*/  STG.E.U8 desc[UR6][R4.64], R3 ;  /* 0x0000000304007986 */ /* 0x000fe2000c101106 */
[----:B------:R-:W-:Y:S05]  /*11c0*/  EXIT ;  /* 0x000000000000794d */ /* 0x000fea0003800000 */
        .weak           $__internal_0_$__cuda_sm3x_div_rn_noftz_f32_slowpath
        .type           $__internal_0_$__cuda_sm3x_div_rn_noftz_f32_slowpath,@function
        .size           $__internal_0_$__cuda_sm3x_div_rn_noftz_f32_slowpath,(.L_x_79 - $__internal_0_$__cuda_sm3x_div_rn_noftz_f32_slowpath)
$__internal_0_$__cuda_sm3x_div_rn_noftz_f32_slowpath:
[--C-:B------:R-:W-:Y:S01]  /*11d0*/  SHF.R.U32.HI R0, RZ, 0x17, R3.reuse ;  /* 0x00000017ff007819 */ /* 0x100fe20000011603 */
[----:B------:R-:W-:-:S03]  /*11e0*/  IMAD.MOV.U32 R8, RZ, RZ, R3 ;  /* 0x000000ffff087224 */ /* 0x000fc600078e0003 */
[----:B------:R-:W-:-:S05]  /*11f0*/  LOP3.LUT R5, R0, 0xff, RZ, 0xc0, !PT ;  /* 0x000000ff00057812 */ /* 0x000fca00078ec0ff */
[----:B------:R-:W-:-:S05]  /*1200*/  VIADD R7, R5, 0xffffffff ;  /* 0xffffffff05077836 */ /* 0x000fca0000000000 */
[----:B------:R-:W-:-:S13]  /*1210*/  ISETP.GT.U32.AND P0, PT, R7, 0xfd, PT ;  /* 0x000000fd0700780c */ /* 0x000fda0003f04070 */
[----:B------:R-:W-:Y:S01]  /*1220*/  @!P0 IMAD.MOV.U32 R10, RZ, RZ, RZ ;  /* 0x000000ffff0a8224 */ /* 0x000fe200078e00ff */
[----:B------:R-:W-:Y:S06]  /*1230*/  @!P0 BRA `(.L_x_23) ;  /* 0x0000000000408947 */ /* 0x000fec0003800000 */
[----:B------:R-:W-:Y:S01]  /*1240*/  FSETP.GTU.FTZ.AND P0, PT, |R3|, +INF , PT ;  /* 0x7f8000000300780b */ /* 0x000fe20003f1c200 */
[----:B------:R-:W-:-:S12]  /*1250*/  IMAD.MOV.U32 R0, RZ, RZ, R3 ;  /* 0x000000ffff007224 */ /* 0x000fd800078e0003 */
[----:B------:R-:W-:Y:S05]  /*1260*/  @P0 BRA `(.L_x_24) ;  /* 0x0000000400280947 */ /* 0x000fea0003800000 */
[----:B------:R-:W-:-:S05]  /*1270*/  IMAD.MOV.U32 R3, RZ, RZ, 0x49f29a00 ;  /* 0x49f29a00ff037424 */ /* 0x000fca00078e00ff */
[----:B------:R-:W-:-:S13]  /*1280*/  LOP3.LUT P0, RZ, R8, 0x7fffffff, R3, 0xc8, !PT ;  /* 0x7fffffff08ff7812 */ /* 0x000fda000780c803 */
[----:B------:R-:W-:Y:S05]  /*1290*/  @!P0 BRA `(.L_x_25) ;  /* 0x0000000400148947 */ /* 0x000fea0003800000 */
[----:B------:R-:W-:Y:S02]  /*12a0*/  FSETP.NEU.FTZ.AND P0, PT, |R0|, +INF , PT ;  /* 0x7f8000000000780b */ /* 0x000fe40003f1d200 */
[----:B------:R-:W-:-:S04]  /*12b0*/  LOP3.LUT P1, RZ, R3, 0x7fffffff, RZ, 0xc0, !PT ;  /* 0x7fffffff03ff7812 */ /* 0x000fc8000782c0ff */
[----:B------:R-:W-:-:S13]  /*12c0*/  PLOP3.LUT P0, PT, P0, P1, PT, 0x2f, 0xf2 ;  /* 0x0000000000f2781c */ /* 0x000fda0000702577 */
[----:B------:R-:W-:Y:S05]  /*12d0*/  @P0 BRA `(.L_x_26) ;  /* 0x0000000000fc0947 */ /* 0x000fea0003800000 */
[----:B------:R-:W-:-:S13]  /*12e0*/  LOP3.LUT P0, RZ, R8, 0x7fffffff, RZ, 0xc0, !PT ;  /* 0x7fffffff08ff7812 */ /* 0x000fda000780c0ff */
[----:B------:R-:W-:Y:S05]  /*12f0*/  @!P0 BRA `(.L_x_27) ;  /* 0x0000000000e88947 */ /* 0x000fea0003800000 */
[----:B------:R-:W-:Y:S01]  /*1300*/  ISETP.GE.AND P0, PT, R7, RZ, PT ;  /* 0x000000ff0700720c */ /* 0x000fe20003f06270 */
[----:B------:R-:W-:-:S12]  /*1310*/  IMAD.MOV.U32 R10, RZ, RZ, RZ ;  /* 0x000000ffff0a7224 */ /* 0x000fd800078e00ff */
[----:B------:R-:W-:Y:S01]  /*1320*/  @!P0 FFMA R8, R0, 1.84467440737095516160e+19, RZ ;  /* 0x5f80000000088823 */ /* 0x000fe200000000ff */
[----:B------:R-:W-:-:S07]  /*1330*/  @!P0 VIADD R10, R10, 0x40 ;  /* 0x000000400a0a8836 */ /* 0x000fce0000000000 */
.L_x_23:
[----:B------:R-:W-:Y:S01]  /*1340*/  LEA R3, R5, 0xc0800000, 0x17 ;  /* 0xc080000005037811 */ /* 0x000fe200078eb8ff */
[----:B------:R-:W-:Y:S01]  /*1350*/  UMOV UR5, 0x49f29a00 ;  /* 0x49f29a0000057882 */ /* 0x000fe20000000000 */
[----:B------:R-:W-:Y:S01]  /*1360*/  IADD3 R10, PT, PT, R10, 0x93, -R5 ;  /* 0x000000930a0a7810 */ /* 0x000fe20007ffe805 */
[----:B------:R-:W-:Y:S02]  /*1370*/  UIADD3 UR5, UPT, UPT, UR5, -0xa000000, URZ ;  /* 0xf600000005057890 */ /* 0x000fe4000fffe0ff */
[----:B------:R-:W-:-:S04]  /*1380*/  IMAD.IADD R3, R8, 0x1, -R3 ;  /* 0x0000000108037824 */ /* 0x000fc800078e0a03 */
[----:B------:R-:W0:Y:S01]  /*1390*/  MUFU.RCP R0, R3 ;  /* 0x0000000300007308 */ /* 0x000e220000001000 */
[----:B------:R-:W-:-:S04]  /*13a0*/  FADD.FTZ R7, -R3, -RZ ;  /* 0x800000ff03077221 */ /* 0x000fc80000010100 */
[----:B0-----:R-:W-:-:S04]  /*13b0*/  FFMA R9, R0, R7, 1 ;  /* 0x3f80000000097423 */ /* 0x001fc80000000007 */
[----:B------:R-:W-:-:S04]  /*13c0*/  FFMA R0, R0, R9, R0 ;  /* 0x0000000900007223 */ /* 0x000fc80000000000 */
[----:B------:R-:W-:-:S04]  /*13d0*/  FFMA R8, R0, UR5, RZ ;  /* 0x0000000500087c23 */ /* 0x000fc800080000ff */
[----:B------:R-:W-:-:S04]  /*13e0*/  FFMA R9, R7, R8, UR5 ;  /* 0x0000000507097e23 */ /* 0x000fc80008000008 */
[----:B------:R-:W-:-:S04]  /*13f0*/  FFMA R9, R0, R9, R8 ;  /* 0x0000000900097223 */ /* 0x000fc80000000008 */
[----:B------:R-:W-:-:S04]  /*1400*/  FFMA R8, R7, R9, UR5 ;  /* 0x0000000507087e23 */ /* 0x000fc80008000009 */
[----:B------:R-:W-:-:S05]  /*1410*/  FFMA R7, R0, R8, R9 ;  /* 0x0000000800077223 */ /* 0x000fca0000000009 */
[----:B------:R-:W-:-:S04]  /*1420*/  SHF.R.U32.HI R3, RZ, 0x17, R7 ;  /* 0x00000017ff037819 */ /* 0x000fc80000011607 */
[----:B------:R-:W-:-:S05]  /*1430*/  LOP3.LUT R3, R3, 0xff, RZ, 0xc0, !PT ;  /* 0x000000ff03037812 */ /* 0x000fca00078ec0ff */
[----:B------:R-:W-:-:S04]  /*1440*/  IMAD.IADD R11, R3, 0x1, R10 ;  /* 0x00000001030b7824 */ /* 0x000fc800078e020a */
[----:B------:R-:W-:-:S05]  /*1450*/  VIADD R3, R11, 0xffffffff ;  /* 0xffffffff0b037836 */ /* 0x000fca0000000000 */
[----:B------:R-:W-:-:S13]  /*1460*/  ISETP.GE.U32.AND P0, PT, R3, 0xfe, PT ;  /* 0x000000fe0300780c */ /* 0x000fda0003f06070 */
[----:B------:R-:W-:Y:S05]  /*1470*/  @!P0 BRA `(.L_x_28) ;  /* 0x0000000000808947 */ /* 0x000fea0003800000 */
[----:B------:R-:W-:-:S13]  /*1480*/  ISETP.GT.AND P0, PT, R11, 0xfe, PT ;  /* 0x000000fe0b00780c */ /* 0x000fda0003f04270 */
[----:B------:R-:W-:Y:S05]  /*1490*/  @P0 BRA `(.L_x_29) ;  /* 0x00000000006c0947 */ /* 0x000fea0003800000 */
[----:B------:R-:W-:-:S13]  /*14a0*/  ISETP.GE.AND P0, PT, R11, 0x1, PT ;  /* 0x000000010b00780c */ /* 0x000fda0003f06270 */
[----:B------:R-:W-:Y:S05]  /*14b0*/  @P0 BRA `(.L_x_30) ;  /* 0x0000000000980947 */ /* 0x000fea0003800000 */
[----:B------:R-:W-:Y:S02]  /*14c0*/  ISETP.GE.AND P0, PT, R11, -0x18, PT ;  /* 0xffffffe80b00780c */ /* 0x000fe40003f06270 */
[----:B------:R-:W-:-:S11]  /*14d0*/  LOP3.LUT R7, R7, 0x80000000, RZ, 0xc0, !PT ;  /* 0x8000000007077812 */ /* 0x000fd600078ec0ff */
[----:B------:R-:W-:Y:S05]  /*14e0*/  @!P0 BRA `(.L_x_30) ;  /* 0x00000000008c8947 */ /* 0x000fea0003800000 */
[CCC-:B------:R-:W-:Y:S01]  /*14f0*/  FFMA.RZ R3, R0.reuse, R8.reuse, R9.reuse ;  /* 0x0000000800037223 */ /* 0x1c0fe2000000c009 */
[C---:B------:R-:W-:Y:S02]  /*1500*/  ISETP.NE.AND P2, PT, R11.reuse, RZ, PT ;  /* 0x000000ff0b00720c */ /* 0x040fe40003f45270 */
[----:B------:R-:W-:Y:S02]  /*1510*/  ISETP.NE.AND P1, PT, R11, RZ, PT ;  /* 0x000000ff0b00720c */ /* 0x000fe40003f25270 */
[----:B------:R-:W-:Y:S01]  /*1520*/  LOP3.LUT R5, R3, 0x7fffff, RZ, 0xc0, !PT ;  /* 0x007fffff03057812 */ /* 0x000fe200078ec0ff */
[CCC-:B------:R-:W-:Y:S01]  /*1530*/  FFMA.RP R3, R0.reuse, R8.reuse, R9.reuse ;  /* 0x0000000800037223 */ /* 0x1c0fe20000008009 */
[----:B------:R-:W-:Y:S01]  /*1540*/  FFMA.RM R0, R0, R8, R9 ;  /* 0x0000000800007223 */ /* 0x000fe20000004009 */
[----:B------:R-:W-:Y:S01]  /*1550*/  VIADD R8, R11, 0x20 ;  /* 0x000000200b087836 */ /* 0x000fe20000000000 */
[----:B------:R-:W-:Y:S01]  /*1560*/  LOP3.LUT R5, R5, 0x800000, RZ, 0xfc, !PT ;  /* 0x0080000005057812 */ /* 0x000fe200078efcff */
[----:B------:R-:W-:-:S02]  /*1570*/  IMAD.MOV R9, RZ, RZ, -R11 ;  /* 0x000000ffff097224 */ /* 0x000fc400078e0a0b */
[----:B------:R-:W-:Y:S02]  /*1580*/  FSETP.NEU.FTZ.AND P0, PT, R3, R0, PT ;  /* 0x000000000300720b */ /* 0x000fe40003f1d000 */
[----:B------:R-:W-:Y:S02]  /*1590*/  SHF.L.U32 R8, R5, R8, RZ ;  /* 0x0000000805087219 */ /* 0x000fe400000006ff */
[----:B------:R-:W-:Y:S02]  /*15a0*/  SEL R0, R9, RZ, P2 ;  /* 0x000000ff09007207 */ /* 0x000fe40001000000 */
[----:B------:R-:W-:Y:S02]  /*15b0*/  ISETP.NE.AND P1, PT, R8, RZ, P1 ;  /* 0x000000ff0800720c */ /* 0x000fe40000f25270 */
[----:B------:R-:W-:Y:S02]  /*15c0*/  SHF.R.U32.HI R0, RZ, R0, R5 ;  /* 0x00000000ff007219 */ /* 0x000fe40000011605 */
[----:B------:R-:W-:-:S02]  /*15d0*/  PLOP3.LUT P0, PT, P0, P1, PT, 0xf8, 0x8f ;  /* 0x00000000008f781c */ /* 0x000fc40000703f70 */
[----:B------:R-:W-:Y:S02]  /*15e0*/  SHF.R.U32.HI R8, RZ, 0x1, R0 ;  /* 0x00000001ff087819 */ /* 0x000fe40000011600 */
[----:B------:R-:W-:-:S04]  /*15f0*/  SEL R3, RZ, 0x1, !P0 ;  /* 0x00000001ff037807 */ /* 0x000fc80004000000 */
[----:B------:R-:W-:-:S04]  /*1600*/  LOP3.LUT R3, R3, 0x1, R8, 0xf8, !PT ;  /* 0x0000000103037812 */ /* 0x000fc800078ef808 */
[----:B------:R-:W-:-:S05]  /*1610*/  LOP3.LUT R3, R3, R0, RZ, 0xc0, !PT ;  /* 0x0000000003037212 */ /* 0x000fca00078ec0ff */
[----:B------:R-:W-:-:S05]  /*1620*/  IMAD.IADD R8, R8, 0x1, R3 ;  /* 0x0000000108087824 */ /* 0x000fca00078e0203 */
[----:B------:R-:W-:Y:S01]  /*1630*/  LOP3.LUT R7, R8, R7, RZ, 0xfc, !PT ;  /* 0x0000000708077212 */ /* 0x000fe200078efcff */
[----:B------:R-:W-:Y:S06]  /*1640*/  BRA `(.L_x_30) ;  /* 0x0000000000347947 */ /* 0x000fec0003800000 */
.L_x_29:
[----:B------:R-:W-:-:S04]  /*1650*/  LOP3.LUT R7, R7, 0x80000000, RZ, 0xc0, !PT ;  /* 0x8000000007077812 */ /* 0x000fc800078ec0ff */
[----:B------:R-:W-:Y:S01]  /*1660*/  LOP3.LUT R7, R7, 0x7f800000, RZ, 0xfc, !PT ;  /* 0x7f80000007077812 */ /* 0x000fe200078efcff */
[----:B------:R-:W-:Y:S06]  /*1670*/  BRA `(.L_x_30) ;  /* 0x0000000000287947 */ /* 0x000fec0003800000 */
.L_x_28:
[----:B------:R-:W-:Y:S01]  /*1680*/  IMAD R7, R10, 0x800000, R7 ;  /* 0x008000000a077824 */ /* 0x000fe200078e0207 */
[----:B------:R-:W-:Y:S06]  /*1690*/  BRA `(.L_x_30) ;  /* 0x0000000000207947 */ /* 0x000fec0003800000 */
.L_x_27:
[----:B------:R-:W-:-:S04]  /*16a0*/  LOP3.LUT R3, R8, 0x80000000, R3, 0x48, !PT ;  /* 0x8000000008037812 */ /* 0x000fc800078e4803 */
[----:B------:R-:W-:Y:S01]  /*16b0*/  LOP3.LUT R7, R3, 0x7f800000, RZ, 0xfc, !PT ;  /* 0x7f80000003077812 */ /* 0x000fe200078efcff */
[----:B------:R-:W-:Y:S06]  /*16c0*/  BRA `(.L_x_30) ;  /* 0x0000000000147947 */ /* 0x000fec0003800000 */
.L_x_26:
[----:B------:R-:W-:Y:S01]  /*16d0*/  LOP3.LUT R7, R8, 0x80000000, R3, 0x48, !PT ;  /* 0x8000000008077812 */ /* 0x000fe200078e4803 */
[----:B------:R-:W-:Y:S06]  /*16e0*/  BRA `(.L_x_30) ;  /* 0x00000000000c7947 */ /* 0x000fec0003800000 */
.L_x_25:
[----:B------:R-:W0:Y:S01]  /*16f0*/  MUFU.RSQ R7, -QNAN ;  /* 0xffc0000000077908 */ /* 0x000e220000001400 */
[----:B------:R-:W-:Y:S05]  /*1700*/  BRA `(.L_x_30) ;  /* 0x0000000000047947 */ /* 0x000fea0003800000 */
.L_x_24:
[----:B------:R-:W-:-:S07]  /*1710*/  FADD.FTZ R7, R0, 1987392 ;  /* 0x49f29a0000077421 */ /* 0x000fce0000010000 */
.L_x_30:
[----:B0-----:R-:W-:Y:S02]  /*1720*/  IMAD.MOV.U32 R0, RZ, RZ, R7 ;  /* 0x000000ffff007224 */ /* 0x001fe400078e0007 */
[----:B------:R-:W-:-:S04]  /*1730*/  IMAD.MOV.U32 R7, RZ, RZ, 0x0 ;  /* 0x00000000ff077424 */ /* 0x000fc800078e00ff */
[----:B------:R-:W-:Y:S05]  /*1740*/  RET.REL.NODEC R6 `(_Z22inverseImageRComponentPhi) ;  /* 0xffffffe8062c7950 */ /* 0x000fea0003c3ffff */
.L_x_31:
[----:B------:R-:W-:-:S00]  /*1750*/  BRA `(.L_x_31) ;  /* 0xfffffffc00fc7947 */ /* 0x000fc0000383ffff */
[----:B------:R-:W-:-:S00]  /*1760*/  NOP ;  /* 0x0000000000007918 */ /* 0x000fc00000000000 */
        /* <DEDUP_REMOVED lines=9> */
.L_x_79:


//--------------------- .text._Z18inverseImageColorsPhi --------------------------
	.section	.text._Z18inverseImageColorsPhi,"ax",@progbits
	.align	128
        .global         _Z18inverseImageColorsPhi
        .type           _Z18inverseImageColorsPhi,@function
        .size           _Z18inverseImageColorsPhi,(.L_x_80 - _Z18inverseImageColorsPhi)
        .other          _Z18inverseImageColorsPhi,@"STO_CUDA_ENTRY STV_DEFAULT"
_Z18inverseImageColorsPhi:
.text._Z18inverseImageColorsPhi:
        /* <DEDUP_REMOVED lines=22> */
[----:B------:R-:W-:Y:S05]  /*0160*/  CALL.REL.NOINC `($__internal_1_$__cuda_sm3x_div_rn_noftz_f32_slowpath) ;  /* 0x0000001000187944 */ /* 0x000fea0003c00000 */
.L_x_33:
        /* <DEDUP_REMOVED lines=23> */
[C---:B------:R-:W-:Y:S02]  /*02e0*/  ISETP.GT.AND P4, PT, R2.reuse, 0xa1bbf, PT ;  /* 0x000a1bbf0200780c */ /* 0x040fe40003f84270 */
[----:B0-----:R-:W-:-:S11]  /*02f0*/  IADD3 R8, P5, PT, R2, UR8, RZ ;  /* 0x0000000802087c10 */ /* 0x001fd6000ffbe0ff */
[----:B------:R-:W-:-:S05]  /*0300*/  @!P4 LEA.HI.X.SX32 R9, R2, UR9, 0x1, P5 ;  /* 0x000000090209cc11 */ /* 0x000fca000a8f0eff */
[----:B------:R-:W2:Y:S01]  /*0310*/  @!P4 LDG.E.U8 R11, desc[UR6][R8.64] ;  /* 0x00000006080bc981 */ /* 0x000ea2000c1e1100 */
[----:B------:R-:W-:Y:S02]  /*0320*/  @P4 IMAD.X R13, RZ, RZ, UR9, P5 ;  /* 0x00000009ff0d4e24 */ /* 0x000fe4000a8e06ff */
[----:B--2---:R-:W-:-:S05]  /*0330*/  @!P4 IMAD R12, R11, 0x29, RZ ;  /* 0x000000290b0cc824 */ /* 0x004fca00078e02ff */
[----:B------:R-:W-:-:S04]  /*0340*/  @!P4 SHF.R.U32.HI R12, RZ, 0xa, R12 ;  /* 0x0000000aff0cc819 */ /* 0x000fc8000001160c */
[----:B------:R-:W-:-:S05]  /*0350*/  @!P4 PRMT R12, R12, 0x9910, RZ ;  /* 0x000099100c0cc816 */ /* 0x000fca00000000ff */
[----:B------:R-:W-:-:S04]  /*0360*/  @!P4 IMAD R12, R12, 0x19, RZ ;  /* 0x000000190c0cc824 */ /* 0x000fc800078e02ff */
[----:B------:R-:W-:-:S05]  /*0370*/  @!P4 IMAD.MOV R12, RZ, RZ, -R12 ;  /* 0x000000ffff0cc224 */ /* 0x000fca00078e0a0c */
[----:B------:R-:W-:-:S05]  /*0380*/  @!P4 PRMT R12, R12, 0x7710, RZ ;  /* 0x000077100c0cc816 */ /* 0x000fca00000000ff */
[----:B------:R-:W-:Y:S02]  /*0390*/  @!P4 IMAD.IADD R11, R11, 0x1, R12 ;  /* 0x000000010b0bc824 */ /* 0x000fe400078e020c */
[----:B------:R-:W-:-:S03]  /*03a0*/  @P4 IMAD.MOV.U32 R12, RZ, RZ, R8 ;  /* 0x000000ffff0c4224 */ /* 0x000fc600078e0008 */
[----:B------:R-:W-:-:S05]  /*03b0*/  @!P4 PRMT R11, R11, 0x9910, RZ ;  /* 0x000099100b0bc816 */ /* 0x000fca00000000ff */
[----:B------:R-:W-:-:S05]  /*03c0*/  @!P4 IMAD R11, R11, 0xa, RZ ;  /* 0x0000000a0b0bc824 */ /* 0x000fca00078e02ff */
[----:B------:R0:W-:Y:S04]  /*03d0*/  @!P4 STG.E.U8 desc[UR6][R8.64], R11 ;  /* 0x0000000b0800c986 */ /* 0x0001e8000c101106 */
[----:B------:R-:W2:Y:S02]  /*03e0*/  @P4 LDG.E.U8 R15, desc[UR6][R12.64] ;  /* 0x000000060c0f4981 */ /* 0x000ea4000c1e1100 */
[----:B--2---:R-:W-:-:S05]  /*03f0*/  @P4 LOP3.LUT R15, RZ, R15, RZ, 0x33, !PT ;  /* 0x0000000fff0f4212 */ /* 0x004fca00078e33ff */
[----:B------:R0:W-:Y:S02]  /*0400*/  @P4 STG.E.U8 desc[UR6][R12.64], R15 ;  /* 0x0000000f0c004986 */ /* 0x0001e4000c101106 */
.L_x_36:
[----:B------:R-:W-:Y:S05]  /*0410*/  BSYNC.RECONVERGENT B0 ;  /* 0x0000000000007941 */ /* 0x000fea0003800200 */
.L_x_35:
[----:B------:R-:W-:Y:S04]  /*0420*/  BSSY.RECONVERGENT B0, `(.L_x_37) ;  /* 0x0000017000007945 */ /* 0x000fe80003800200 */
[----:B------:R-:W-:Y:S05]  /*0430*/  @P3 BRA `(.L_x_38) ;  /* 0x0000000000543947 */ /* 0x000fea0003800000 */
[----:B------:R-:W0:Y:S01]  /*0440*/  LDCU.64 UR8, c[0x0][0x380] ;  /* 0x00007000ff0877ac */ /* 0x000e220008000a00 */
[C---:B------:R-:W-:Y:S02]  /*0450*/  ISETP.GE.AND P3, PT, R16.reuse, 0xa1bc0, PT ;  /* 0x000a1bc01000780c */ /* 0x040fe40003f66270 */
[----:B0-----:R-:W-:-:S11]  /*0460*/  IADD3 R12, P4, PT, R16, UR8, RZ ;  /* 0x00000008100c7c10 */ /* 0x001fd6000ff9e0ff */
[----:B------:R-:W-:-:S05]  /*0470*/  @P3 IMAD.X R13, RZ, RZ, UR9, P4 ;  /* 0x00000009ff0d3e24 */ /* 0x000fca000a0e06ff */
[----:B------:R-:W2:Y:S01]  /*0480*/  @P3 LDG.E.U8 R8, desc[UR6][R12.64] ;  /* 0x000000060c083981 */ /* 0x000ea2000c1e1100 */
[----:B------:R-:W-:Y:S02]  /*0490*/  @!P3 LEA.HI.X.SX32 R9, R16, UR9, 0x1, P4 ;  /* 0x000000091009bc11 */ /* 0x000fe4000a0f0eff */
[----:B--2---:R-:W-:Y:S01]  /*04a0*/  @P3 LOP3.LUT R11, RZ, R8, RZ, 0x33, !PT ;  /* 0x00000008ff0b3212 */ /* 0x004fe200078e33ff */
[----:B------:R-:W-:-:S04]  /*04b0*/  @!P3 IMAD.MOV.U32 R8, RZ, RZ, R12 ;  /* 0x000000ffff08b224 */ /* 0x000fc800078e000c */
        /* <DEDUP_REMOVED lines=13> */
.L_x_38:
[----:B------:R-:W-:Y:S05]  /*0590*/  BSYNC.RECONVERGENT B0 ;  /* 0x0000000000007941 */ /* 0x000fea0003800200 */
.L_x_37:
[----:B------:R-:W-:Y:S04]  /*05a0*/  BSSY.RECONVERGENT B0, `(.L_x_39) ;  /* 0x0000017000007945 */ /* 0x000fe80003800200 */
[----:B------:R-:W-:Y:S05]  /*05b0*/  @P1 BRA `(.L_x_40) ;  /* 0x0000000000541947 */ /* 0x000fea0003800000 */
[----:B------:R-:W0:Y:S01]  /*05c0*/  LDCU.64 UR8, c[0x0][0x380] ;  /* 0x00007000ff0877ac */ /* 0x000e220008000a00 */
[C---:B------:R-:W-:Y:S02]  /*05d0*/  ISETP.GE.AND P1, PT, R14.reuse, 0xa1bc0, PT ;  /* 0x000a1bc00e00780c */ /* 0x040fe40003f26270 */
[----:B01----:R-:W-:-:S11]  /*05e0*/  IADD3 R8, P3, PT, R14, UR8, RZ ;  /* 0x000000080e087c10 */ /* 0x003fd6000ff7e0ff */
[----:B------:R-:W-:-:S05]  /*05f0*/  @P1 IMAD.X R9, RZ, RZ, UR9, P3 ;  /* 0x00000009ff091e24 */ /* 0x000fca00098e06ff */
[----:B------:R-:W2:Y:S01]  /*0600*/  @P1 LDG.E.U8 R11, desc[UR6][R8.64] ;  /* 0x00000006080b1981 */ /* 0x000ea2000c1e1100 */
[----:B------:R-:W-:Y:S01]  /*0610*/  @!P1 LEA.HI.X.SX32 R15, R14, UR9, 0x1, P3 ;  /* 0x000000090e0f9c11 */ /* 0x000fe200098f0eff */
[----:B------:R-:W-:Y:S01]  /*0620*/  @!P1 IMAD.MOV.U32 R14, RZ, RZ, R8 ;  /* 0x000000ffff0e9224 */ /* 0x000fe200078e0008 */
        /* <DEDUP_REMOVED lines=14> */
.L_x_40:
[----:B------:R-:W-:Y:S05]  /*0710*/  BSYNC.RECONVERGENT B0 ;  /* 0x0000000000007941 */ /* 0x000fea0003800200 */
.L_x_39:
[----:B------:R-:W-:Y:S04]  /*0720*/  BSSY.RECONVERGENT B0, `(.L_x_41) ;  /* 0x0000017000007945 */ /* 0x000fe80003800200 */
[----:B------:R-:W-:Y:S05]  /*0730*/  @P2 BRA `(.L_x_42) ;  /* 0x0000000000542947 */ /* 0x000fea0003800000 */
[----:B------:R-:W0:Y:S01]  /*0740*/  LDCU.64 UR8, c[0x0][0x380] ;  /* 0x00007000ff0877ac */ /* 0x000e220008000a00 */
[C---:B------:R-:W-:Y:S02]  /*0750*/  ISETP.GE.AND P1, PT, R10.reuse, 0xa1bc0, PT ;  /* 0x000a1bc00a00780c */ /* 0x040fe40003f26270 */
[----:B01----:R-:W-:-:S11]  /*0760*/  IADD3 R12, P2, PT, R10, UR8, RZ ;  /* 0x000000080a0c7c10 */ /* 0x003fd6000ff5e0ff */
[----:B------:R-:W-:-:S05]  /*0770*/  @P1 IMAD.X R13, RZ, RZ, UR9, P2 ;  /* 0x00000009ff0d1e24 */ /* 0x000fca00090e06ff */
[----:B--2---:R-:W2:Y:S01]  /*0780*/  @P1 LDG.E.U8 R8, desc[UR6][R12.64] ;  /* 0x000000060c081981 */ /* 0x004ea2000c1e1100 */
        /* <DEDUP_REMOVED lines=16> */
.L_x_42:
[----:B------:R-:W-:Y:S05]  /*0890*/  BSYNC.RECONVERGENT B0 ;  /* 0x0000000000007941 */ /* 0x000fea0003800200 */
.L_x_41:
[C---:B0123--:R-:W-:Y:S02]  /*08a0*/  IMAD R8, R7.reuse, 0x4, R10 ;  /* 0x0000000407087824 */ /* 0x04ffe400078e020a */
[----:B------:R-:W-:Y:S01]  /*08b0*/  IMAD R12, R7, 0x4, R2 ;  /* 0x00000004070c7824 */ /* 0x000fe200078e0202 */
[----:B------:R-:W-:Y:S06]  /*08c0*/  @!P0 BRA `(.L_x_34) ;  /* 0x0000000400948947 */ /* 0x000fec0003800000 */
[----:B------:R-:W0:Y:S01]  /*08d0*/  LDC R7, c[0x0][0x388] ;  /* 0x0000e200ff077b82 */ /* 0x000e220000000800 */
[----:B------:R-:W1:Y:S02]  /*08e0*/  LDCU.64 UR8, c[0x0][0x380] ;  /* 0x00007000ff0877ac */ /* 0x000e640008000a00 */
.L_x_51:
[----:B------:R-:W-:Y:S01]  /*08f0*/  ISETP.GT.AND P4, PT, R12, 0x1e533f, PT ;  /* 0x001e533f0c00780c */ /* 0x000fe20003f84270 */
[----:B------:R-:W-:Y:S01]  /*0900*/  VIADD R5, R5, 0x4 ;  /* 0x0000000405057836 */ /* 0x000fe20000000000 */
[----:B------:R-:W-:Y:S01]  /*0910*/  BSSY.RECONVERGENT B0, `(.L_x_43) ;  /* 0x0000019000007945 */ /* 0x000fe20003800200 */
[----:B------:R-:W-:Y:S02]  /*0920*/  ISETP.GT.AND P3, PT, R6, 0x1e533f, PT ;  /* 0x001e533f0600780c */ /* 0x000fe40003f64270 */
[----:B------:R-:W-:Y:S02]  /*0930*/  ISETP.GT.AND P0, PT, R4, 0x1e533f, PT ;  /* 0x001e533f0400780c */ /* 0x000fe40003f04270 */
[----:B------:R-:W-:Y:S02]  /*0940*/  ISETP.GT.AND P1, PT, R8, 0x1e533f, PT ;  /* 0x001e533f0800780c */ /* 0x000fe40003f24270 */
[----:B------:R-:W-:-:S04]  /*0950*/  ISETP.NE.AND P2, PT, R5, RZ, PT ;  /* 0x000000ff0500720c */ /* 0x000fc80003f45270 */
[----:B-1234-:R-:W-:Y:S09]  /*0960*/  @P4 BRA `(.L_x_44) ;  /* 0x00000000004c4947 */ /* 0x01eff20003800000 */
[C---:B------:R-:W-:Y:S02]  /*0970*/  ISETP.GT.AND P4, PT, R12.reuse, 0xa1bbf, PT ;  /* 0x000a1bbf0c00780c */ /* 0x040fe40003f84270 */
[----:B-1----:R-:W-:-:S11]  /*0980*/  IADD3 R10, P5, PT, R12, UR8, RZ ;  /* 0x000000080c0a7c10 */ /* 0x002fd6000ffbe0ff */
        /* <DEDUP_REMOVED lines=9> */
[----:B------:R-:W-:-:S05]  /*0a20*/  @!P4 IMAD.IADD R14, R9, 0x1, R14 ;  /* 0x00000001090ec824 */ /* 0x000fca00078e020e */
[----:B------:R-:W-:Y:S01]  /*0a30*/  @!P4 PRMT R9, R14, 0x9910, RZ ;  /* 0x000099100e09c816 */ /* 0x000fe200000000ff */
[----:B------:R-:W-:-:S04]  /*0a40*/  @P4 IMAD.MOV.U32 R14, RZ, RZ, R10 ;  /* 0x000000ffff0e4224 */ /* 0x000fc800078e000a */
[----:B------:R-:W-:-:S05]  /*0a50*/  @!P4 IMAD R13, R9, 0xa, RZ ;  /* 0x0000000a090dc824 */ /* 0x000fca00078e02ff */
[----:B------:R2:W-:Y:S04]  /*0a60*/  @!P4 STG.E.U8 desc[UR6][R10.64], R13 ;  /* 0x0000000d0a00c986 */ /* 0x0005e8000c101106 */
[----:B------:R-:W3:Y:S02]  /*0a70*/  @P4 LDG.E.U8 R9, desc[UR6][R14.64] ;  /* 0x000000060e094981 */ /* 0x000ee4000c1e1100 */
[----:B---3--:R-:W-:-:S05]  /*0a80*/  @P4 LOP3.LUT R9, RZ, R9, RZ, 0x33, !PT ;  /* 0x00000009ff094212 */ /* 0x008fca00078e33ff */
[----:B------:R2:W-:Y:S02]  /*0a90*/  @P4 STG.E.U8 desc[UR6][R14.64], R9 ;  /* 0x000000090e004986 */ /* 0x0005e4000c101106 */
.L_x_44:
[----:B-1----:R-:W-:Y:S05]  /*0aa0*/  BSYNC.RECONVERGENT B0 ;  /* 0x0000000000007941 */ /* 0x002fea0003800200 */
.L_x_43:
[----:B------:R-:W-:Y:S04]  /*0ab0*/  BSSY.RECONVERGENT B0, `(.L_x_45) ;  /* 0x0000015000007945 */ /* 0x000fe80003800200 */
[----:B------:R-:W-:Y:S05]  /*0ac0*/  @P3 BRA `(.L_x_46) ;  /* 0x00000000004c3947 */ /* 0x000fea0003800000 */
[C---:B------:R-:W-:Y:S02]  /*0ad0*/  ISETP.GE.AND P3, PT, R6.reuse, 0xa1bc0, PT ;  /* 0x000a1bc00600780c */ /* 0x040fe40003f66270 */
[----:B--2---:R-:W-:-:S11]  /*0ae0*/  IADD3 R14, P4, PT, R6, UR8, RZ ;  /* 0x00000008060e7c10 */ /* 0x004fd6000ff9e0ff */
[----:B------:R-:W-:-:S05]  /*0af0*/  @P3 IMAD.X R15, RZ, RZ, UR9, P4 ;  /* 0x00000009ff0f3e24 */ /* 0x000fca000a0e06ff */
[----:B------:R-:W2:Y:S01]  /*0b00*/  @P3 LDG.E.U8 R9, desc[UR6][R14.64] ;  /* 0x000000060e093981 */ /* 0x000ea2000c1e1100 */
[----:B------:R-:W-:Y:S01]  /*0b10*/  @!P3 LEA.HI.X.SX32 R11, R6, UR9, 0x1, P4 ;  /* 0x00000009060bbc11 */ /* 0x000fe2000a0f0eff */
[----:B------:R-:W-:Y:S01]  /*0b20*/  @!P3 IMAD.MOV.U32 R10, RZ, RZ, R14 ;  /* 0x000000ffff0ab224 */ /* 0x000fe200078e000e */
        /* <DEDUP_REMOVED lines=13> */
.L_x_46:
[----:B------:R-:W-:Y:S05]  /*0c00*/  BSYNC.RECONVERGENT B0 ;  /* 0x0000000000007941 */ /* 0x000fea0003800200 */
.L_x_45:
[----:B------:R-:W-:Y:S04]  /*0c10*/  BSSY.RECONVERGENT B0, `(.L_x_47) ;  /* 0x0000015000007945 */ /* 0x000fe80003800200 */
[----:B------:R-:W-:Y:S05]  /*0c20*/  @P0 BRA `(.L_x_48) ;  /* 0x00000000004c0947 */ /* 0x000fea0003800000 */
[C---:B------:R-:W-:Y:S02]  /*0c30*/  ISETP.GE.AND P0, PT, R4.reuse, 0xa1bc0, PT ;  /* 0x000a1bc00400780c */ /* 0x040fe40003f06270 */
[----:B-12---:R-:W-:-:S11]  /*0c40*/  IADD3 R14, P3, PT, R4, UR8, RZ ;  /* 0x00000008040e7c10 */ /* 0x006fd6000ff7e0ff */
        /* <DEDUP_REMOVED lines=17> */
.L_x_48:
[----:B------:R-:W-:Y:S05]  /*0d60*/  BSYNC.RECONVERGENT B0 ;  /* 0x0000000000007941 */ /* 0x000fea0003800200 */
.L_x_47:
[----:B------:R-:W-:Y:S04]  /*0d70*/  BSSY.RECONVERGENT B0, `(.L_x_49) ;  /* 0x0000015000007945 */ /* 0x000fe80003800200 */
[----:B------:R-:W-:Y:S05]  /*0d80*/  @P1 BRA `(.L_x_50) ;  /* 0x00000000004c1947 */ /* 0x000fea0003800000 */
[C---:B------:R-:W-:Y:S02]  /*0d90*/  ISETP.GE.AND P0, PT, R8.reuse, 0xa1bc0, PT ;  /* 0x000a1bc00800780c */ /* 0x040fe40003f06270 */
[----:B-123--:R-:W-:-:S11]  /*0da0*/  IADD3 R14, P1, PT, R8, UR8, RZ ;  /* 0x00000008080e7c10 */ /* 0x00efd6000ff3e0ff */
        /* <DEDUP_REMOVED lines=17> */
.L_x_50:
[----:B------:R-:W-:Y:S05]  /*0ec0*/  BSYNC.RECONVERGENT B0 ;  /* 0x0000000000007941 */ /* 0x000fea0003800200 */
.L_x_49:
[C---:B0-----:R-:W-:Y:S02]  /*0ed0*/  IMAD R6, R7.reuse, 0x4, R6 ;  /* 0x0000000407067824 */ /* 0x041fe400078e0206 */
[C---:B------:R-:W-:Y:S02]  /*0ee0*/  IMAD R4, R7.reuse, 0x4, R4 ;  /* 0x0000000407047824 */ /* 0x040fe400078e0204 */
[C---:B------:R-:W-:Y:S02]  /*0ef0*/  IMAD R8, R7.reuse, 0x4, R8 ;  /* 0x0000000407087824 */ /* 0x040fe400078e0208 */
[----:B------:R-:W-:Y:S01]  /*0f00*/  IMAD R12, R7, 0x4, R12 ;  /* 0x00000004070c7824 */ /* 0x000fe200078e020c */
[----:B------:R-:W-:Y:S06]  /*0f10*/  @P2 BRA `(.L_x_51) ;  /* 0xfffffff800742947 */ /* 0x000fec000383ffff */
.L_x_34:
[----:B------:R-:W-:-:S13]  /*0f20*/  ISETP.NE.AND P0, PT, R0, RZ, PT ;  /* 0x000000ff0000720c */ /* 0x000fda0003f05270 */
[----:B------:R-:W-:Y:S05]  /*0f30*/  @!P0 EXIT ;  /* 0x000000000000894d */ /* 0x000fea0003800000 */
[----:B------:R-:W0:Y:S01]  /*0f40*/  LDCU UR4, c[0x0][0x388] ;  /* 0x00007100ff0477ac */ /* 0x000e220008000800 */
[----:B------:R-:W-:Y:S01]  /*0f50*/  IMAD.MOV R0, RZ, RZ, -R0 ;  /* 0x000000ffff007224 */ /* 0x000fe200078e0a00 */
[----:B------:R-:W1:Y:S01]  /*0f60*/  LDCU UR5, c[0x0][0x388] ;  /* 0x00007100ff0577ac */ /* 0x000e620008000800 */
[----:B------:R-:W1:Y:S01]  /*0f70*/  LDCU.64 UR8, c[0x0][0x380] ;  /* 0x00007000ff0877ac */ /* 0x000e620008000a00 */
[----:B0-----:R-:W-:-:S07]  /*0f80*/  IMAD R6, R3, UR4, R2 ;  /* 0x0000000403067c24 */ /* 0x001fce000f8e0202 */
.L_x_54:
[----:B------:R-:W-:Y:S01]  /*0f90*/  ISETP.GT.AND P0, PT, R6, 0x1e533f, PT ;  /* 0x001e533f0600780c */ /* 0x000fe20003f04270 */
[----:B------:R-:W-:Y:S01]  /*0fa0*/  VIADD R0, R0, 0x1 ;  /* 0x0000000100007836 */ /* 0x000fe20000000000 */
[----:B------:R-:W-:Y:S04]  /*0fb0*/  BSSY.RECONVERGENT B0, `(.L_x_52) ;  /* 0x0000017000007945 */ /* 0x000fe80003800200 */
[----:B------:R-:W-:-:S07]  /*0fc0*/  ISETP.NE.AND P2, PT, R0, RZ, PT ;  /* 0x000000ff0000720c */ /* 0x000fce0003f45270 */
[----:B0-----:R-:W-:Y:S06]  /*0fd0*/  @P0 BRA `(.L_x_53) ;  /* 0x0000000000500947 */ /* 0x001fec0003800000 */
[C---:B------:R-:W-:Y:S02]  /*0fe0*/  ISETP.GE.AND P0, PT, R6.reuse, 0xa1bc0, PT ;  /* 0x000a1bc00600780c */ /* 0x040fe40003f06270 */
[----:B-1----:R-:W-:-:S11]  /*0ff0*/  IADD3 R4, P1, PT, R6, UR8, RZ ;  /* 0x0000000806047c10 */ /* 0x002fd6000ff3e0ff */
[----:B------:R-:W-:-:S05]  /*1000*/  @P0 IMAD.X R5, RZ, RZ, UR9, P1 ;  /* 0x00000009ff050e24 */ /* 0x000fca00088e06ff */
[----:B------:R-:W5:Y:S01]  /*1010*/  @P0 LDG.E.U8 R2, desc[UR6][R4.64] ;  /* 0x0000000604020981 */ /* 0x000f62000c1e1100 */
[----:B------:R-:W-:Y:S02]  /*1020*/  @!P0 LEA.HI.X.SX32 R3, R6, UR9, 0x1, P1 ;  /* 0x0000000906038c11 */ /* 0x000fe400088f0eff */
[----:B-----5:R-:W-:Y:S01]  /*1030*/  @P0 LOP3.LUT R7, RZ, R2, RZ, 0x33, !PT ;  /* 0x00000002ff070212 */ /* 0x020fe200078e33ff */
[----:B------:R-:W-:-:S04]  /*1040*/  @!P0 IMAD.MOV.U32 R2, RZ, RZ, R4 ;  /* 0x000000ffff028224 */ /* 0x000fc800078e0004 */
[----:B------:R0:W-:Y:S04]  /*1050*/  @P0 STG.E.U8 desc[UR6][R4.64], R7 ;  /* 0x0000000704000986 */ /* 0x0001e8000c101106 */
[----:B------:R-:W2:Y:S02]  /*1060*/  @!P0 LDG.E.U8 R8, desc[UR6][R2.64] ;  /* 0x0000000602088981 */ /* 0x000ea4000c1e1100 */
[----:B--234-:R-:W-:-:S05]  /*1070*/  @!P0 IMAD R9, R8, 0x29, RZ ;  /* 0x0000002908098824 */ /* 0x01cfca00078e02ff */
        /* <DEDUP_REMOVED lines=10> */
.L_x_53:
[----:B-1----:R-:W-:Y:S05]  /*1120*/  BSYNC.RECONVERGENT B0 ;  /* 0x0000000000007941 */ /* 0x002fea0003800200 */
.L_x_52:
[----:B------:R-:W-:Y:S01]  /*1130*/  VIADD R6, R6, UR5 ;  /* 0x0000000506067c36 */ /* 0x000fe20008000000 */
[----:B------:R-:W-:Y:S06]  /*1140*/  @P2 BRA `(.L_x_54) ;  /* 0xfffffffc00902947 */ /* 0x000fec000383ffff */
[----:B------:R-:W-:Y:S05]  /*1150*/  EXIT ;  /* 0x000000000000794d */ /* 0x000fea0003800000 */
.L_x_32:
[----:B------:R-:W0:Y:S02]  /*1160*/  LDCU.64 UR8, c[0x0][0x380] ;  /* 0x00007000ff0877ac */ /* 0x000e240008000a00 */
[----:B0-----:R-:W-:-:S04]  /*1170*/  IADD3 R4, P0, PT, R2, UR8, RZ ;  /* 0x0000000802047c10 */ /* 0x001fc8000ff1e0ff */
[----:B------:R-:W-:-:S05]  /*1180*/  LEA.HI.X.SX32 R5, R2, UR9, 0x1, P0 ;  /* 0x0000000902057c11 */ /* 0x000fca00080f0eff */
[----:B------:R-:W2:Y:S02]  /*1190*/  LDG.E.U8 R0, desc[UR6][R4.64] ;  /* 0x0000000604007981 */ /* 0x000ea4000c1e1100 */
[----:B--2---:R-:W-:-:S05]  /*11a0*/  LOP3.LUT R3, RZ, R0, RZ, 0x33, !PT ;  /* 0x00000000ff037212 */ /* 0x004fca00078e33ff */
[----:B------:R-:W-:Y:S01]  /*11b0*/  STG.E.U8 desc[UR6][R4.64], R3 ;  /* 0x0000000304007986 */ /* 0x000fe2000c101106 */
[----:B------:R-:W-:Y:S05]  /*11c0*/  EXIT ;  /* 0x000000000000794d */ /* 0x000fea0003800000 */
        .weak           $__internal_1_$__cuda_sm3x_div_rn_noftz_f32_slowpath
        .type           $__internal_1_$__cuda_sm3x_div_rn_noftz_f32_slowpath,@function
        .size           $__internal_1_$__cuda_sm3x_div_rn_noftz_f32_slowpath,(.L_x_80 - $__internal_1_$__cuda_sm3x_div_rn_noftz_f32_slowpath)
$__internal_1_$__cuda_sm3x_div_rn_noftz_f32_slowpath:
        /* <DEDUP_REMOVED lines=23> */
.L_x_55:
        /* <DEDUP_REMOVED lines=49> */
.L_x_61:
[----:B------:R-:W-:-:S04]  /*1650*/  LOP3.LUT R7, R7, 0x80000000, RZ, 0xc0, !PT ;  /* 0x8000000007077812 */ /* 0x000fc800078ec0ff */
[----:B------:R-:W-:Y:S01]  /*1660*/  LOP3.LUT R7, R7, 0x7f800000, RZ, 0xfc, !PT ;  /* 0x7f80000007077812 */ /* 0x000fe200078efcff */
[----:B------:R-:W-:Y:S06]  /*1670*/  BRA `(.L_x_62) ;  /* 0x0000000000287947 */ /* 0x000fec0003800000 */
.L_x_60:
[----:B------:R-:W-:Y:S01]  /*1680*/  IMAD R7, R10, 0x800000, R7 ;  /* 0x008000000a077824 */ /* 0x000fe200078e0207 */
[----:B------:R-:W-:Y:S06]  /*1690*/  BRA `(.L_x_62) ;  /* 0x0000000000207947 */ /* 0x000fec0003800000 */
.L_x_59:
[----:B------:R-:W-:-:S04]  /*16a0*/  LOP3.LUT R3, R8, 0x80000000, R3, 0x48, !PT ;  /* 0x8000000008037812 */ /* 0x000fc800078e4803 */
[----:B------:R-:W-:Y:S01]  /*16b0*/  LOP3.LUT R7, R3, 0x7f800000, RZ, 0xfc, !PT ;  /* 0x7f80000003077812 */ /* 0x000fe200078efcff */
[----:B------:R-:W-:Y:S06]  /*16c0*/  BRA `(.L_x_62) ;  /* 0x0000000000147947 */ /* 0x000fec0003800000 */
.L_x_58:
[----:B------:R-:W-:Y:S01]  /*16d0*/  LOP3.LUT R7, R8, 0x80000000, R3, 0x48, !PT ;  /* 0x8000000008077812 */ /* 0x000fe200078e4803 */
[----:B------:R-:W-:Y:S06]  /*16e0*/  BRA `(.L_x_62) ;  /* 0x00000000000c7947 */ /* 0x000fec0003800000 */
.L_x_57:
[----:B------:R-:W0:Y:S01]  /*16f0*/  MUFU.RSQ R7, -QNAN ;  /* 0xffc0000000077908 */ /* 0x000e220000001400 */
[----:B------:R-:W-:Y:S05]  /*1700*/  BRA `(.L_x_62) ;  /* 0x0000000000047947 */ /* 0x000fea0003800000 */
.L_x_56:
[----:B------:R-:W-:-:S07]  /*1710*/  FADD.FTZ R7, R0, 1987392 ;  /* 0x49f29a0000077421 */ /* 0x000fce0000010000 */
.L_x_62:
[----:B0-----:R-:W-:Y:S02]  /*1720*/  IMAD.MOV.U32 R0, RZ, RZ, R7 ;  /* 0x000000ffff007224 */ /* 0x001fe400078e0007 */
[----:B------:R-:W-:-:S04]  /*1730*/  IMAD.MOV.U32 R7, RZ, RZ, 0x0 ;  /* 0x00000000ff077424 */ /* 0x000fc800078e00ff */
[----:B------:R-:W-:Y:S05]  /*1740*/  RET.REL.NODEC R6 `(_Z18inverseImageColorsPhi) ;  /* 0xffffffe8062c7950 */ /* 0x000fea0003c3ffff */
.L_x_63:
        /* <DEDUP_REMOVED lines=11> */
.L_x_80:


//--------------------- .text._Z20inverseImageStridingPhi --------------------------
	.section	.text._Z20inverseImageStridingPhi,"ax",@progbits
	.align	128
        .global         _Z20inverseImageStridingPhi
        .type           _Z20inverseImageStridingPhi,@function
        .size           _Z20inverseImageStridingPhi,(.L_x_81 - _Z20inverseImageStridingPhi)
        .other          _Z20inverseImageStridingPhi,@"STO_CUDA_ENTRY STV_DEFAULT"
_Z20inverseImageStridingPhi:
.text._Z20inverseImageStridingPhi:
        /* <DEDUP_REMOVED lines=22> */
[----:B------:R-:W-:Y:S05]  /*0160*/  CALL.REL.NOINC `($__internal_2_$__cuda_sm3x_div_rn_noftz_f32_slowpath) ;  /* 0x0000000400b87944 */ /* 0x000fea0003c00000 */
[----:B------:R-:W-:-:S07]  /*0170*/  IMAD.MOV.U32 R4, RZ, RZ, R8 ;  /* 0x000000ffff047224 */ /* 0x000fce00078e0008 */
.L_x_65:
[----:B------:R-:W0:Y:S02]  /*0180*/  F2I.CEIL.NTZ R4, R4 ;  /* 0x0000000400047305 */ /* 0x000e24000020b100 */
[----:B0-----:R-:W-:-:S13]  /*0190*/  ISETP.GE.AND P0, PT, R4, 0x1, PT ;  /* 0x000000010400780c */ /* 0x001fda0003f06270 */
[----:B------:R-:W-:Y:S05]  /*01a0*/  @!P0 EXIT ;  /* 0x000000000000894d */ /* 0x000fea0003800000 */
[C---:B------:R-:W-:Y:S01]  /*01b0*/  ISETP.GE.U32.AND P0, PT, R4.reuse, 0x4, PT ;  /* 0x000000040400780c */ /* 0x040fe20003f06070 */
[----:B------:R-:W-:Y:S01]  /*01c0*/  IMAD.MOV.U32 R5, RZ, RZ, RZ ;  /* 0x000000ffff057224 */ /* 0x000fe200078e00ff */
[----:B------:R-:W-:-:S11]  /*01d0*/  LOP3.LUT R0, R4, 0x3, RZ, 0xc0, !PT ;  /* 0x0000000304007812 */ /* 0x000fd600078ec0ff */
[----:B------:R-:W-:Y:S05]  /*01e0*/  @!P0 BRA `(.L_x_66) ;  /* 0x0000000400348947 */ /* 0x000fea0003800000 */
[----:B------:R-:W-:Y:S01]  /*01f0*/  ISETP.GT.AND P1, PT, R2, 0x1e533f, PT ;  /* 0x001e533f0200780c */ /* 0x000fe20003f24270 */
[----:B------:R-:W0:-:S12]  /*0200*/  LDC R7, c[0x0][0x388] ;  /* 0x0000e200ff077b82 */ /* 0x000e180000000800 */
[----:B------:R-:W1:Y:S02]  /*0210*/  @!P1 LDC.64 R12, c[0x0][0x380] ;  /* 0x0000e000ff0c9b82 */ /* 0x000e640000000a00 */
[----:B-1----:R-:W-:-:S04]  /*0220*/  @!P1 IADD3 R12, P0, PT, R2, R12, RZ ;  /* 0x0000000c020c9210 */ /* 0x002fc80007f1e0ff */
[----:B------:R-:W-:-:S05]  /*0230*/  @!P1 LEA.HI.X.SX32 R13, R2, R13, 0x1, P0 ;  /* 0x0000000d020d9211 */ /* 0x000fca00000f0eff */
[----:B------:R-:W2:Y:S01]  /*0240*/  @!P1 LDG.E.U8 R5, desc[UR6][R12.64] ;  /* 0x000000060c059981 */ /* 0x000ea2000c1e1100 */
[----:B0-----:R-:W-:-:S04]  /*0250*/  IADD3 R6, PT, PT, R7, UR4, R3 ;  /* 0x0000000407067c10 */ /* 0x001fc8000fffe003 */
[----:B------:R-:W-:-:S13]  /*0260*/  ISETP.GT.AND P0, PT, R6, 0x1e533f, PT ;  /* 0x001e533f0600780c */ /* 0x000fda0003f04270 */
[----:B------:R-:W0:Y:S02]  /*0270*/  @!P0 LDC.64 R10, c[0x0][0x380] ;  /* 0x0000e000ff0a8b82 */ /* 0x000e240000000a00 */
[----:B0-----:R-:W-:-:S04]  /*0280*/  @!P0 IADD3 R10, P2, PT, R6, R10, RZ ;  /* 0x0000000a060a8210 */ /* 0x001fc80007f5e0ff */
[----:B------:R-:W-:Y:S02]  /*0290*/  @!P0 LEA.HI.X.SX32 R11, R6, R11, 0x1, P2 ;  /* 0x0000000b060b8211 */ /* 0x000fe400010f0eff */
[----:B--2---:R-:W-:-:S05]  /*02a0*/  @!P1 LOP3.LUT R5, RZ, R5, RZ, 0x33, !PT ;  /* 0x00000005ff059212 */ /* 0x004fca00078e33ff */
[----:B------:R0:W-:Y:S04]  /*02b0*/  @!P1 STG.E.U8 desc[UR6][R12.64], R5 ;  /* 0x000000050c009986 */ /* 0x0001e8000c101106 */
[----:B------:R-:W2:Y:S01]  /*02c0*/  @!P0 LDG.E.U8 R3, desc[UR6][R10.64] ;  /* 0x000000060a038981 */ /* 0x000ea2000c1e1100 */
[----:B------:R-:W-:-:S05]  /*02d0*/  IMAD R14, R7, 0x2, R2 ;  /* 0x00000002070e7824 */ /* 0x000fca00078e0202 */
[----:B------:R-:W-:-:S13]  /*02e0*/  ISETP.GT.AND P1, PT, R14, 0x1e533f, PT ;  /* 0x001e533f0e00780c */ /* 0x000fda0003f24270 */
[----:B------:R-:W1:Y:S02]  /*02f0*/  @!P1 LDC.64 R8, c[0x0][0x380] ;  /* 0x0000e000ff089b82 */ /* 0x000e640000000a00 */
[----:B-1----:R-:W-:-:S04]  /*0300*/  @!P1 IADD3 R8, P2, PT, R14, R8, RZ ;  /* 0x000000080e089210 */ /* 0x002fc80007f5e0ff */
[----:B------:R-:W-:Y:S02]  /*0310*/  @!P1 LEA.HI.X.SX32 R9, R14, R9, 0x1, P2 ;  /* 0x000000090e099211 */ /* 0x000fe400010f0eff */
[----:B--2---:R-:W-:-:S05]  /*0320*/  @!P0 LOP3.LUT R3, RZ, R3, RZ, 0x33, !PT ;  /* 0x00000003ff038212 */ /* 0x004fca00078e33ff */
[----:B------:R1:W-:Y:S04]  /*0330*/  @!P0 STG.E.U8 desc[UR6][R10.64], R3 ;  /* 0x000000030a008986 */ /* 0x0003e8000c101106 */
[----:B------:R-:W2:Y:S01]  /*0340*/  @!P1 LDG.E.U8 R15, desc[UR6][R8.64] ;  /* 0x00000006080f9981 */ /* 0x000ea2000c1e1100 */
[----:B------:R-:W-:-:S05]  /*0350*/  IMAD R16, R7, 0x3, R2 ;  /* 0x0000000307107824 */ /* 0x000fca00078e0202 */
[----:B------:R-:W-:-:S13]  /*0360*/  ISETP.GT.AND P0, PT, R16, 0x1e533f, PT ;  /* 0x001e533f1000780c */ /* 0x000fda0003f04270 */
[----:B0-----:R-:W0:Y:S02]  /*0370*/  @!P0 LDC.64 R12, c[0x0][0x380] ;  /* 0x0000e000ff0c8b82 */ /* 0x001e240000000a00 */
[----:B0-----:R-:W-:-:S04]  /*0380*/  @!P0 IADD3 R12, P2, PT, R16, R12, RZ ;  /* 0x0000000c100c8210 */ /* 0x001fc80007f5e0ff */
[----:B------:R-:W-:Y:S02]  /*0390*/  @!P0 LEA.HI.X.SX32 R13, R16, R13, 0x1, P2 ;  /* 0x0000000d100d8211 */ /* 0x000fe400010f0eff */
[----:B--2---:R-:W-:-:S05]  /*03a0*/  @!P1 LOP3.LUT R15, RZ, R15, RZ, 0x33, !PT ;  /* 0x0000000fff0f9212 */ /* 0x004fca00078e33ff */
[----:B------:R1:W-:Y:S04]  /*03b0*/  @!P1 STG.E.U8 desc[UR6][R8.64], R15 ;  /* 0x0000000f08009986 */ /* 0x0003e8000c101106 */
[----:B------:R-:W2:Y:S01]  /*03c0*/  @!P0 LDG.E.U8 R5, desc[UR6][R12.64] ;  /* 0x000000060c058981 */ /* 0x000ea2000c1e1100 */
[C---:B------:R-:W-:Y:S02]  /*03d0*/  IMAD R6, R7.reuse, 0x4, R6 ;  /* 0x0000000407067824 */ /* 0x040fe400078e0206 */
[C---:B------:R-:W-:Y:S02]  /*03e0*/  IMAD R14, R7.reuse, 0x4, R14 ;  /* 0x00000004070e7824 */ /* 0x040fe400078e020e */
[C---:B------:R-:W-:Y:S02]  /*03f0*/  IMAD R16, R7.reuse, 0x4, R16 ;  /* 0x0000000407107824 */ /* 0x040fe400078e0210 */
[----:B------:R-:W-:Y:S01]  /*0400*/  IMAD R18, R7, 0x4, R2 ;  /* 0x0000000407127824 */ /* 0x000fe200078e0202 */
[----:B--2---:R-:W-:-:S02]  /*0410*/  @!P0 LOP3.LUT R17, RZ, R5, RZ, 0x33, !PT ;  /* 0x00000005ff118212 */ /* 0x004fc400078e33ff */
[----:B------:R-:W-:-:S03]  /*0420*/  LOP3.LUT R5, R4, 0x7ffffffc, RZ, 0xc0, !PT ;  /* 0x7ffffffc04057812 */ /* 0x000fc600078ec0ff */
[----:B------:R1:W-:Y:S01]  /*0430*/  @!P0 STG.E.U8 desc[UR6][R12.64], R17 ;  /* 0x000000110c008986 */ /* 0x0003e2000c101106 */
[----:B------:R-:W-:-:S04]  /*0440*/  IADD3 R4, PT, PT, -R5, 0x4, RZ ;  /* 0x0000000405047810 */ /* 0x000fc80007ffe1ff */
[----:B------:R-:W-:-:S13]  /*0450*/  ISETP.NE.AND P0, PT, R4, RZ, PT ;  /* 0x000000ff0400720c */ /* 0x000fda0003f05270 */
[----:B-1----:R-:W-:Y:S05]  /*0460*/  @!P0 BRA `(.L_x_66) ;  /* 0x0000000000948947 */ /* 0x002fea0003800000 */
[----:B------:R-:W0:Y:S01]  /*0470*/  LDC R3, c[0x0][0x388] ;  /* 0x0000e200ff037b82 */ /* 0x000e220000000800 */
[----:B------:R-:W-:-:S07]  /*0480*/  IMAD.MOV.U32 R12, RZ, RZ, R6 ;  /* 0x000000ffff0c7224 */ /* 0x000fce00078e0006 */
.L_x_67:
[----:B------:R-:W-:-:S13]  /*0490*/  ISETP.GT.AND P1, PT, R18, 0x1e533f, PT ;  /* 0x001e533f1200780c */ /* 0x000fda0003f24270 */
[----:B------:R-:W1:Y:S02]  /*04a0*/  @!P1 LDC.64 R6, c[0x0][0x380] ;  /* 0x0000e000ff069b82 */ /* 0x000e640000000a00 */
[----:B-1----:R-:W-:-:S04]  /*04b0*/  @!P1 IADD3 R6, P0, PT, R18, R6, RZ ;  /* 0x0000000612069210 */ /* 0x002fc80007f1e0ff */
[----:B------:R-:W-:-:S05]  /*04c0*/  @!P1 LEA.HI.X.SX32 R7, R18, R7, 0x1, P0 ;  /* 0x0000000712079211 */ /* 0x000fca00000f0eff */
[----:B------:R-:W2:Y:S01]  /*04d0*/  @!P1 LDG.E.U8 R8, desc[UR6][R6.64] ;  /* 0x0000000606089981 */ /* 0x000ea2000c1e1100 */
[----:B------:R-:W-:-:S13]  /*04e0*/  ISETP.GT.AND P0, PT, R12, 0x1e533f, PT ;  /* 0x001e533f0c00780c */ /* 0x000fda0003f04270 */
[----:B------:R-:W1:Y:S02]  /*04f0*/  @!P0 LDC.64 R10, c[0x0][0x380] ;  /* 0x0000e000ff0a8b82 */ /* 0x000e640000000a00 */
[----:B-1----:R-:W-:-:S04]  /*0500*/  @!P0 IADD3 R10, P2, PT, R12, R10, RZ ;  /* 0x0000000a0c0a8210 */ /* 0x002fc80007f5e0ff */
[----:B------:R-:W-:Y:S02]  /*0510*/  @!P0 LEA.HI.X.SX32 R11, R12, R11, 0x1, P2 ;  /* 0x0000000b0c0b8211 */ /* 0x000fe400010f0eff */
[----:B--2---:R-:W-:-:S05]  /*0520*/  @!P1 LOP3.LUT R15, RZ, R8, RZ, 0x33, !PT ;  /* 0x00000008ff0f9212 */ /* 0x004fca00078e33ff */
[----:B------:R1:W-:Y:S04]  /*0530*/  @!P1 STG.E.U8 desc[UR6][R6.64], R15 ;  /* 0x0000000f06009986 */ /* 0x0003e8000c101106 */
[----:B------:R-:W2:Y:S01]  /*0540*/  @!P0 LDG.E.U8 R13, desc[UR6][R10.64] ;  /* 0x000000060a0d8981 */ /* 0x000ea2000c1e1100 */
[----:B------:R-:W-:-:S13]  /*0550*/  ISETP.GT.AND P1, PT, R14, 0x1e533f, PT ;  /* 0x001e533f0e00780c */ /* 0x000fda0003f24270 */
[----:B------:R-:W3:Y:S02]  /*0560*/  @!P1 LDC.64 R8, c[0x0][0x380] ;  /* 0x0000e000ff089b82 */ /* 0x000ee40000000a00 */
[----:B---3--:R-:W-:-:S04]  /*0570*/  @!P1 IADD3 R8, P2, PT, R14, R8, RZ ;  /* 0x000000080e089210 */ /* 0x008fc80007f5e0ff */
[----:B------:R-:W-:Y:S02]  /*0580*/  @!P1 LEA.HI.X.SX32 R9, R14, R9, 0x1, P2 ;  /* 0x000000090e099211 */ /* 0x000fe400010f0eff */
[----:B--2---:R-:W-:-:S05]  /*0590*/  @!P0 LOP3.LUT R17, RZ, R13, RZ, 0x33, !PT ;  /* 0x0000000dff118212 */ /* 0x004fca00078e33ff */
[----:B------:R2:W-:Y:S04]  /*05a0*/  @!P0 STG.E.U8 desc[UR6][R10.64], R17 ;  /* 0x000000110a008986 */ /* 0x0005e8000c101106 */
[----:B------:R-:W3:Y:S01]  /*05b0*/  @!P1 LDG.E.U8 R13, desc[UR6][R8.64] ;  /* 0x00000006080d9981 */ /* 0x000ee2000c1e1100 */
[----:B------:R-:W-:-:S13]  /*05c0*/  ISETP.GT.AND P0, PT, R16, 0x1e533f, PT ;  /* 0x001e533f1000780c */ /* 0x000fda0003f04270 */
[----:B------:R-:W1:Y:S02]  /*05d0*/  @!P0 LDC.64 R20, c[0x0][0x380] ;  /* 0x0000e000ff148b82 */ /* 0x000e640000000a00 */
[----:B-1----:R-:W-:-:S04]  /*05e0*/  @!P0 IADD3 R6, P2, PT, R16, R20, RZ ;  /* 0x0000001410068210 */ /* 0x002fc80007f5e0ff */
[----:B------:R-:W-:Y:S02]  /*05f0*/  @!P0 LEA.HI.X.SX32 R7, R16, R21, 0x1, P2 ;  /* 0x0000001510078211 */ /* 0x000fe400010f0eff */
[----:B---3--:R-:W-:-:S05]  /*0600*/  @!P1 LOP3.LUT R15, RZ, R13, RZ, 0x33, !PT ;  /* 0x0000000dff0f9212 */ /* 0x008fca00078e33ff */
[----:B------:R2:W-:Y:S04]  /*0610*/  @!P1 STG.E.U8 desc[UR6][R8.64], R15 ;  /* 0x0000000f08009986 */ /* 0x0005e8000c101106 */
[----:B------:R-:W3:Y:S01]  /*0620*/  @!P0 LDG.E.U8 R13, desc[UR6][R6.64] ;  /* 0x00000006060d8981 */ /* 0x000ee2000c1e1100 */
[----:B------:R-:W-:Y:S02]  /*0630*/  VIADD R4, R4, 0x4 ;  /* 0x0000000404047836 */ /* 0x000fe40000000000 */
[C---:B0-----:R-:W-:Y:S02]  /*0640*/  IMAD R18, R3.reuse, 0x4, R18 ;  /* 0x0000000403127824 */ /* 0x041fe400078e0212 */
[C---:B------:R-:W-:Y:S02]  /*0650*/  IMAD R12, R3.reuse, 0x4, R12 ;  /* 0x00000004030c7824 */ /* 0x040fe400078e020c */
[----:B------:R-:W-:-:S02]  /*0660*/  IMAD R14, R3, 0x4, R14 ;  /* 0x00000004030e7824 */ /* 0x000fc400078e020e */
[----:B------:R-:W-:Y:S01]  /*0670*/  IMAD R16, R3, 0x4, R16 ;  /* 0x0000000403107824 */ /* 0x000fe200078e0210 */
[----:B---3--:R-:W-:-:S05]  /*0680*/  @!P0 LOP3.LUT R13, RZ, R13, RZ, 0x33, !PT ;  /* 0x0000000dff0d8212 */ /* 0x008fca00078e33ff */
[----:B------:R2:W-:Y:S01]  /*0690*/  @!P0 STG.E.U8 desc[UR6][R6.64], R13 ;  /* 0x0000000d06008986 */ /* 0x0005e2000c101106 */
[----:B------:R-:W-:-:S13]  /*06a0*/  ISETP.NE.AND P0, PT, R4, RZ, PT ;  /* 0x000000ff0400720c */ /* 0x000fda0003f05270 */
[----:B--2---:R-:W-:Y:S05]  /*06b0*/  @P0 BRA `(.L_x_67) ;  /* 0xfffffffc00740947 */ /* 0x004fea000383ffff */
.L_x_66:
[----:B------:R-:W-:-:S13]  /*06c0*/  ISETP.NE.AND P0, PT, R0, RZ, PT ;  /* 0x000000ff0000720c */ /* 0x000fda0003f05270 */
[----:B------:R-:W-:Y:S05]  /*06d0*/  @!P0 EXIT ;  /* 0x000000000000894d */ /* 0x000fea0003800000 */
[----:B------:R-:W0:Y:S01]  /*06e0*/  LDCU UR4, c[0x0][0x388] ;  /* 0x00007100ff0477ac */ /* 0x000e220008000800 */
[----:B------:R-:W-:Y:S01]  /*06f0*/  IMAD.MOV R0, RZ, RZ, -R0 ;  /* 0x000000ffff007224 */ /* 0x000fe200078e0a00 */
[----:B------:R-:W1:Y:S01]  /*0700*/  LDCU UR5, c[0x0][0x388] ;  /* 0x00007100ff0577ac */ /* 0x000e620008000800 */
[----:B0-----:R-:W-:-:S07]  /*0710*/  IMAD R5, R5, UR4, R2 ;  /* 0x0000000405057c24 */ /* 0x001fce000f8e0202 */
.L_x_68:
[----:B------:R-:W-:-:S13]  /*0720*/  ISETP.GT.AND P0, PT, R5, 0x1e533f, PT ;  /* 0x001e533f0500780c */ /* 0x000fda0003f04270 */
[----:B------:R-:W0:Y:S02]  /*0730*/  @!P0 LDC.64 R2, c[0x0][0x380] ;  /* 0x0000e000ff028b82 */ /* 0x000e240000000a00 */
[----:B0-----:R-:W-:-:S04]  /*0740*/  @!P0 IADD3 R2, P1, PT, R5, R2, RZ ;  /* 0x0000000205028210 */ /* 0x001fc80007f3e0ff */
[----:B------:R-:W-:-:S05]  /*0750*/  @!P0 LEA.HI.X.SX32 R3, R5, R3, 0x1, P1 ;  /* 0x0000000305038211 */ /* 0x000fca00008f0eff */
[----:B------:R-:W2:Y:S01]  /*0760*/  @!P0 LDG.E.U8 R4, desc[UR6][R2.64] ;  /* 0x0000000602048981 */ /* 0x000ea2000c1e1100 */
[----:B------:R-:W-:Y:S02]  /*0770*/  VIADD R0, R0, 0x1 ;  /* 0x0000000100007836 */ /* 0x000fe40000000000 */
[----:B-1----:R-:W-:Y:S01]  /*0780*/  VIADD R5, R5, UR5 ;  /* 0x0000000505057c36 */ /* 0x002fe20008000000 */
[----:B--2---:R-:W-:-:S05]  /*0790*/  @!P0 LOP3.LUT R7, RZ, R4, RZ, 0x33, !PT ;  /* 0x00000004ff078212 */ /* 0x004fca00078e33ff */
[----:B------:R0:W-:Y:S01]  /*07a0*/  @!P0 STG.E.U8 desc[UR6][R2.64], R7 ;  /* 0x0000000702008986 */ /* 0x0001e2000c101106 */
[----:B------:R-:W-:-:S13]  /*07b0*/  ISETP.NE.AND P0, PT, R0, RZ, PT ;  /* 0x000000ff0000720c */ /* 0x000fda0003f05270 */
[----:B0-----:R-:W-:Y:S05]  /*07c0*/  @P0 BRA `(.L_x_68) ;  /* 0xfffffffc00d40947 */ /* 0x001fea000383ffff */
[----:B------:R-:W-:Y:S05]  /*07d0*/  EXIT ;  /* 0x000000000000794d */ /* 0x000fea0003800000 */
.L_x_64:
[----:B------:R-:W0:Y:S02]  /*07e0*/  LDCU.64 UR8, c[0x0][0x380] ;  /* 0x00007000ff0877ac */ /* 0x000e240008000a00 */
[----:B0-----:R-:W-:-:S04]  /*07f0*/  IADD3 R4, P0, PT, R2, UR8, RZ ;  /* 0x0000000802047c10 */ /* 0x001fc8000ff1e0ff */
[----:B------:R-:W-:-:S05]  /*0800*/  LEA.HI.X.SX32 R5, R2, UR9, 0x1, P0 ;  /* 0x0000000902057c11 */ /* 0x000fca00080f0eff */
[----:B------:R-:W2:Y:S02]  /*0810*/  LDG.E.U8 R0, desc[UR6][R4.64] ;  /* 0x0000000604007981 */ /* 0x000ea4000c1e1100 */
[----:B--2---:R-:W-:-:S05]  /*0820*/  LOP3.LUT R3, RZ, R0, RZ, 0x33, !PT ;  /* 0x00000000ff037212 */ /* 0x004fca00078e33ff */
[----:B------:R-:W-:Y:S01]  /*0830*/  STG.E.U8 desc[UR6][R4.64], R3 ;  /* 0x0000000304007986 */ /* 0x000fe2000c101106 */
[----:B------:R-:W-:Y:S05]  /*0840*/  EXIT ;  /* 0x000000000000794d */ /* 0x000fea0003800000 */
        .weak           $__internal_2_$__cuda_sm3x_div_rn_noftz_f32_slowpath
        .type           $__internal_2_$__cuda_sm3x_div_rn_noftz_f32_slowpath,@function
        .size           $__internal_2_$__cuda_sm3x_div_rn_noftz_f32_slowpath,(.L_x_81 - $__internal_2_$__cuda_sm3x_div_rn_noftz_f32_slowpath)
$__internal_2_$__cuda_sm3x_div_rn_noftz_f32_slowpath:
        /* <DEDUP_REMOVED lines=23> */
.L_x_69:
        /* <DEDUP_REMOVED lines=27> */
[CC--:B------:R-:W-:Y:S01]  /*0b70*/  FFMA.RZ R5, R0.reuse, R10.reuse, R11 ;  /* 0x0000000a00057223 */ /* 0x0c0fe2000000c00b */
[C---:B------:R-:W-:Y:S01]  /*0b80*/  VIADD R7, R9.reuse, 0x20 ;  /* 0x0000002009077836 */ /* 0x040fe20000000000 */
[C---:B------:R-:W-:Y:S02]  /*0b90*/  ISETP.NE.AND P2, PT, R9.reuse, RZ, PT ;  /* 0x000000ff0900720c */ /* 0x040fe40003f45270 */
[----:B------:R-:W-:Y:S01]  /*0ba0*/  ISETP.NE.AND P1, PT, R9, RZ, PT ;  /* 0x000000ff0900720c */ /* 0x000fe20003f25270 */
[----:B------:R-:W-:Y:S01]  /*0bb0*/  IMAD.MOV R9, RZ, RZ, -R9 ;  /* 0x000000ffff097224 */ /* 0x000fe200078e0a09 */
[----:B------:R-:W-:Y:S01]  /*0bc0*/  LOP3.LUT R6, R5, 0x7fffff, RZ, 0xc0, !PT ;  /* 0x007fffff05067812 */ /* 0x000fe200078ec0ff */
[CCC-:B------:R-:W-:Y:S01]  /*0bd0*/  FFMA.RP R5, R0.reuse, R10.reuse, R11.reuse ;  /* 0x0000000a00057223 */ /* 0x1c0fe2000000800b */
[----:B------:R-:W-:Y:S02]  /*0be0*/  FFMA.RM R0, R0, R10, R11 ;  /* 0x0000000a00007223 */ /* 0x000fe4000000400b */
[----:B------:R-:W-:-:S03]  /*0bf0*/  LOP3.LUT R6, R6, 0x800000, RZ, 0xfc, !PT ;  /* 0x0080000006067812 */ /* 0x000fc600078efcff */
        /* <DEDUP_REMOVED lines=13> */
.L_x_75:
[----:B------:R-:W-:-:S04]  /*0cd0*/  LOP3.LUT R8, R8, 0x80000000, RZ, 0xc0, !PT ;  /* 0x8000000008087812 */ /* 0x000fc800078ec0ff */
[----:B------:R-:W-:Y:S01]  /*0ce0*/  LOP3.LUT R8, R8, 0x7f800000, RZ, 0xfc, !PT ;  /* 0x7f80000008087812 */ /* 0x000fe200078efcff */
[----:B------:R-:W-:Y:S06]  /*0cf0*/  BRA `(.L_x_76) ;  /* 0x0000000000287947 */ /* 0x000fec0003800000 */
.L_x_74:
[----:B------:R-:W-:Y:S01]  /*0d00*/  IMAD R8, R6, 0x800000, R8 ;  /* 0x0080000006087824 */ /* 0x000fe200078e0208 */
[----:B------:R-:W-:Y:S06]  /*0d10*/  BRA `(.L_x_76) ;  /* 0x0000000000207947 */ /* 0x000fec0003800000 */
.L_x_73:
[----:B------:R-:W-:-:S04]  /*0d20*/  LOP3.LUT R8, R8, 0x80000000, R5, 0x48, !PT ;  /* 0x8000000008087812 */ /* 0x000fc800078e4805 */
[----:B------:R-:W-:Y:S01]  /*0d30*/  LOP3.LUT R8, R8, 0x7f800000, RZ, 0xfc, !PT ;  /* 0x7f80000008087812 */ /* 0x000fe200078efcff */
[----:B------:R-:W-:Y:S06]  /*0d40*/  BRA `(.L_x_76) ;  /* 0x0000000000147947 */ /* 0x000fec0003800000 */
.L_x_72:
[----:B------:R-:W-:Y:S01]  /*0d50*/  LOP3.LUT R8, R8, 0x80000000, R5, 0x48, !PT ;  /* 0x8000000008087812 */ /* 0x000fe200078e4805 */
[----:B------:R-:W-:Y:S06]  /*0d60*/  BRA `(.L_x_76) ;  /* 0x00000000000c7947 */ /* 0x000fec0003800000 */
.L_x_71:
[----:B------:R-:W0:Y:S01]  /*0d70*/  MUFU.RSQ R8, -QNAN ;  /* 0xffc0000000087908 */ /* 0x000e220000001400 */
[----:B------:R-:W-:Y:S05]  /*0d80*/  BRA `(.L_x_76) ;  /* 0x0000000000047947 */ /* 0x000fea0003800000 */
.L_x_70:
[----:B------:R-:W-:-:S07]  /*0d90*/  FADD.FTZ R8, R0, 1987392 ;  /* 0x49f29a0000087421 */ /* 0x000fce0000010000 */
.L_x_76:
[----:B------:R-:W-:-:S04]  /*0da0*/  IMAD.MOV.U32 R5, RZ, RZ, 0x0 ;  /* 0x00000000ff057424 */ /* 0x000fc800078e00ff */
[----:B0-----:R-:W-:Y:S05]  /*0db0*/  RET.REL.NODEC R4 `(_Z20inverseImageStridingPhi) ;  /* 0xfffffff004907950 */ /* 0x001fea0003c3ffff */
.L_x_77:
        /* <DEDUP_REMOVED lines=12> */
.L_x_81:


//--------------------- .text._Z22inverseImageNoStridingPh --------------------------
	.section	.text._Z22inverseImageNoStridingPh,"ax",@progbits
	.align	128
        .global         _Z22inverseImageNoStridingPh
        .type           _Z22inverseImageNoStridingPh,@function
        .size           _Z22inverseImageNoStridingPh,(.L_x_85 - _Z22inverseImageNoStridingPh)
        .other          _Z22inverseImageNoStridingPh,@"STO_CUDA_ENTRY STV_DEFAULT"
_Z22inverseImageNoStridingPh:
.text._Z22inverseImageNoStridingPh:
[----:B------:R-:W-:Y:S01]  /*0000*/  LDC R1, c[0x0][0x37c] ;  /* 0x0000df00ff017b82 */ /* 0x000fe20000000800 */
[----:B------:R-:W0:Y:S07]  /*0010*/  S2R R3, SR_TID.X ;  /* 0x0000000000037919 */ /* 0x000e2e0000002100 */
[----:B------:R-:W0:Y:S01]  /*0020*/  S2UR UR6, SR_CTAID.X ;  /* 0x00000000000679c3 */ /* 0x000e220000002500 */
[----:B------:R-:W1:Y:S01]  /*0030*/  LDCU.64 UR8, c[0x0][0x380] ;  /* 0x00007000ff0877ac */ /* 0x000e620008000a00 */
[----:B------:R-:W2:Y:S06]  /*0040*/  LDCU.64 UR4, c[0x0][0x358] ;  /* 0x00006b00ff0477ac */ /* 0x000eac0008000a00 */
[----:B------:R-:W0:Y:S02]  /*0050*/  LDC R0, c[0x0][0x360] ;  /* 0x0000d800ff007b82 */ /* 0x000e240000000800 */
[----:B0-----:R-:W-:-:S05]  /*0060*/  IMAD R0, R0, UR6, R3 ;  /* 0x0000000600007c24 */ /* 0x001fca000f8e0203 */
[----:B-1----:R-:W-:-:S04]  /*0070*/  IADD3 R2, P0, PT, R0, UR8, RZ ;  /* 0x0000000800027c10 */ /* 0x002fc8000ff1e0ff */
[----:B------:R-:W-:-:S05]  /*0080*/  LEA.HI.X.SX32 R3, R0, UR9, 0x1, P0 ;  /* 0x0000000900037c11 */ /* 0x000fca00080f0eff */
[----:B--2---:R-:W2:Y:S02]  /*0090*/  LDG.E.U8 R0, desc[UR4][R2.64] ;  /* 0x0000000402007981 */ /* 0x004ea4000c1e1100 */
[----:B--2---:R-:W-:-:S05]  /*00a0*/  LOP3.LUT R5, RZ, R0, RZ, 0x33, !PT ;  /* 0x00000000ff057212 */ /* 0x004fca00078e33ff */
[----:B------:R-:W-:Y:S01]  /*00b0*/  STG.E.U8 desc[UR4][R2.64], R5 ;  /* 0x0000000502007986 */ /* 0x000fe2000c101104 */
[----:B------:R-:W-:Y:S05]  /*00c0*/  EXIT ;  /* 0x000000000000794d */ /* 0x000fea0003800000 */
.L_x_78:
        /* <DEDUP_REMOVED lines=11> */
.L_x_85:


//--------------------- .nv.shared.reserved.0     --------------------------
	.section	.nv.shared.reserved.0,"aw",@nobits
	.weak		__nv_reservedSMEM_offset_0_alias
	.size		__nv_reservedSMEM_offset_0_alias, 0, 64
	.other		__nv_reservedSMEM_offset_0_alias,@"STO_CUDA_RESERVED_SHARED STV_DEFAULT"
__nv_reservedSMEM_offset_0_alias:
	.zero		0
	.zero		64


//--------------------- .nv.constant0._Z22inverseImageRComponentPhi --------------------------
	.section	.nv.constant0._Z22inverseImageRComponentPhi,"a",@progbits
	.sectionflags	@""
	.align	4
.nv.constant0._Z22inverseImageRComponentPhi:
	.zero		908


//--------------------- .nv.constant0._Z18inverseImageColorsPhi --------------------------
	.section	.nv.constant0._Z18inverseImageColorsPhi,"a",@progbits
	.sectionflags	@""
	.align	4
.nv.constant0._Z18inverseImageColorsPhi:
	.zero		908


//--------------------- .nv.constant0._Z20inverseImageStridingPhi --------------------------
	.section	.nv.constant0._Z20inverseImageStridingPhi,"a",@progbits
	.sectionflags	@""
	.align	4
.nv.constant0._Z20inverseImageStridingPhi:
	.zero		908


//--------------------- .nv.constant0._Z22inverseImageNoStridingPh --------------------------
	.section	.nv.constant0._Z22inverseImageNoStridingPh,"a",@progbits
	.sectionflags	@""
	.align	4
.nv.constant0._Z22inverseImageNoStridingPh:
	.zero		904


//--------------------- SYMBOLS --------------------------

	.type		.nv.reservedSmem.offset0,@object
	.size		.nv.reservedSmem.offset0,0x4
